	.target	sm_90a

	.elftype	@"ET_EXEC"


//--------------------- .note.nv.tkinfo           --------------------------
	.section	.note.nv.tkinfo,"",@"SHT_NOTE"
	.sectionflags	@"SHF_NOTE_NV_TKINFO"
	.tkinfo
        /*0018*/ 	.word	0x00000002
        /*0030*/ 	.string	""
        /*0030*/ 	.string	"ptxas"
        /*0030*/ 	.string	"Cuda compilation tools, release 13.0, V13.0.88"
        /*0030*/ 	.string	"Build cuda_13.0.r13.0/compiler.36424714_0"
        /*0030*/ 	.string	"-v  -suppress-debug-info  -lineinfo  -arch sm_90a "



//--------------------- .note.nv.cuinfo           --------------------------
	.section	.note.nv.cuinfo,"",@"SHT_NOTE"
	.sectionflags	@"SHF_NOTE_NV_CUINFO"
        /*0018*/ 	.short	0x0002
        /*001a*/ 	.short	0x005a
        /*001c*/ 	.short	0x0082
	.zero		2


//--------------------- .nv.info                  --------------------------
	.section	.nv.info,"",@"SHT_CUDA_INFO"
	.align	4


	//----- nvinfo : EIATTR_REGCOUNT
	.align		4
        /*0000*/ 	.byte	0x04, 0x2f
        /*0002*/ 	.short	(.L_1 - .L_0)
	.align		4
.L_0:
        /*0004*/ 	.word	index@(gluon_wgmma)
        /*0008*/ 	.word	0x0000009a


	//----- nvinfo : EIATTR_FRAME_SIZE
	.align		4
.L_1:
        /*000c*/ 	.byte	0x04, 0x11
        /*000e*/ 	.short	(.L_3 - .L_2)
	.align		4
.L_2:
        /*0010*/ 	.word	index@(gluon_wgmma)
        /*0014*/ 	.word	0x00000000


	//----- nvinfo : EIATTR_MIN_STACK_SIZE
	.align		4
.L_3:
        /*0018*/ 	.byte	0x04, 0x12
        /*001a*/ 	.short	(.L_5 - .L_4)
	.align		4
.L_4:
        /*001c*/ 	.word	index@(gluon_wgmma)
        /*0020*/ 	.word	0x00000000
.L_5:


//--------------------- .nv.compat                --------------------------
	.section	.nv.compat,"",@"SHT_CUDA_COMPAT_INFO"
	.align	4
        /*0000*/ 	.byte	0x02, 0x09, 0x01, 0x00, 0x02, 0x02, 0x04, 0x00, 0x02, 0x05, 0x05, 0x00, 0x03, 0x07, 0x01, 0x01
        /*0010*/ 	.byte	0x02, 0x03, 0x03, 0x00, 0x02, 0x06, 0x01, 0x00, 0x04, 0x0b, 0x08, 0x00, 0x00, 0x00, 0x00, 0x00
        /*0020*/ 	.byte	0x00, 0x00, 0x00, 0x00


//--------------------- .nv.info.gluon_wgmma      --------------------------
	.section	.nv.info.gluon_wgmma,"",@"SHT_CUDA_INFO"
	.sectionflags	@""
	.align	4


	//----- nvinfo : EIATTR_CUDA_API_VERSION
	.align		4
        /*0000*/ 	.byte	0x04, 0x37
        /*0002*/ 	.short	(.L_7 - .L_6)
.L_6:
        /*0004*/ 	.word	0x00000082


	//----- nvinfo : EIATTR_KPARAM_INFO
	.align		4
.L_7:
        /*0008*/ 	.byte	0x04, 0x17
        /*000a*/ 	.short	(.L_9 - .L_8)
.L_8:
        /*000c*/ 	.word	0x00000000
        /*0010*/ 	.short	0x000a
        /*0012*/ 	.short	0x0048
        /*0014*/ 	.byte	0x00, 0xf4, 0x21, 0x00


	//----- nvinfo : EIATTR_KPARAM_INFO
	.align		4
.L_9:
        /*0018*/ 	.byte	0x04, 0x17
        /*001a*/ 	.short	(.L_11 - .L_10)
.L_10:
        /*001c*/ 	.word	0x00000000
        /*0020*/ 	.short	0x0009
        /*0022*/ 	.short	0x0040
        /*0024*/ 	.byte	0x00, 0xf4, 0x21, 0x00


	//----- nvinfo : EIATTR_KPARAM_INFO
	.align		4
.L_11:
        /*0028*/ 	.byte	0x04, 0x17
        /*002a*/ 	.short	(.L_13 - .L_12)
.L_12:
        /*002c*/ 	.word	0x00000000
        /*0030*/ 	.short	0x0008
        /*0032*/ 	.short	0x0038
        /*0034*/ 	.byte	0x00, 0xf0, 0x21, 0x00


	//----- nvinfo : EIATTR_KPARAM_INFO
	.align		4
.L_13:
        /*0038*/ 	.byte	0x04, 0x17
        /*003a*/ 	.short	(.L_15 - .L_14)
.L_14:
        /*003c*/ 	.word	0x00000000
        /*0040*/ 	.short	0x0007
        /*0042*/ 	.short	0x0030
        /*0044*/ 	.byte	0x00, 0xf0, 0x21, 0x00


	//----- nvinfo : EIATTR_KPARAM_INFO
	.align		4
.L_15:
        /*0048*/ 	.byte	0x04, 0x17
        /*004a*/ 	.short	(.L_17 - .L_16)
.L_16:
        /*004c*/ 	.word	0x00000000
        /*0050*/ 	.short	0x0006
        /*0052*/ 	.short	0x0028
        /*0054*/ 	.byte	0x00, 0xf0, 0x21, 0x00


	//----- nvinfo : EIATTR_KPARAM_INFO
	.align		4
.L_17:
        /*0058*/ 	.byte	0x04, 0x17
        /*005a*/ 	.short	(.L_19 - .L_18)
.L_18:
        /*005c*/ 	.word	0x00000000
        /*0060*/ 	.short	0x0005
        /*0062*/ 	.short	0x0020
        /*0064*/ 	.byte	0x00, 0xf0, 0x11, 0x00


	//----- nvinfo : EIATTR_KPARAM_INFO
	.align		4
.L_19:
        /*0068*/ 	.byte	0x04, 0x17
        /*006a*/ 	.short	(.L_21 - .L_20)
.L_20:
        /*006c*/ 	.word	0x00000000
        /*0070*/ 	.short	0x0004
        /*0072*/ 	.short	0x001c
        /*0074*/ 	.byte	0x00, 0xf0, 0x11, 0x00


	//----- nvinfo : EIATTR_KPARAM_INFO
	.align		4
.L_21:
        /*0078*/ 	.byte	0x04, 0x17
        /*007a*/ 	.short	(.L_23 - .L_22)
.L_22:
        /*007c*/ 	.word	0x00000000
        /*0080*/ 	.short	0x0003
        /*0082*/ 	.short	0x0018
        /*0084*/ 	.byte	0x00, 0xf0, 0x11, 0x00


	//----- nvinfo : EIATTR_KPARAM_INFO
	.align		4
.L_23:
        /*0088*/ 	.byte	0x04, 0x17
        /*008a*/ 	.short	(.L_25 - .L_24)
.L_24:
        /*008c*/ 	.word	0x00000000
        /*0090*/ 	.short	0x0002
        /*0092*/ 	.short	0x0010
        /*0094*/ 	.byte	0x00, 0xf4, 0x21, 0x00


	//----- nvinfo : EIATTR_KPARAM_INFO
	.align		4
.L_25:
        /*0098*/ 	.byte	0x04, 0x17
        /*009a*/ 	.short	(.L_27 - .L_26)
.L_26:
        /*009c*/ 	.word	0x00000000
        /*00a0*/ 	.short	0x0001
        /*00a2*/ 	.short	0x0008
        /*00a4*/ 	.byte	0x00, 0xf4, 0x21, 0x00


	//----- nvinfo : EIATTR_KPARAM_INFO
	.align		4
.L_27:
        /*00a8*/ 	.byte	0x04, 0x17
        /*00aa*/ 	.short	(.L_29 - .L_28)
.L_28:
        /*00ac*/ 	.word	0x00000000
        /*00b0*/ 	.short	0x0000
        /*00b2*/ 	.short	0x0000
        /*00b4*/ 	.byte	0x00, 0xf4, 0x21, 0x00


	//----- nvinfo : EIATTR_SPARSE_MMA_MASK
	.align		4
.L_29:
        /*00b8*/ 	.byte	0x03, 0x50
        /*00ba*/ 	.short	0x0000


	//----- nvinfo : EIATTR_MAXREG_COUNT
	.align		4
        /*00bc*/ 	.byte	0x03, 0x1b
        /*00be*/ 	.short	0x00ff


	//----- nvinfo : EIATTR_NUM_BARRIERS
	.align		4
        /*00c0*/ 	.byte	0x02, 0x4c
        /*00c2*/ 	.byte	0x01
	.zero		1


	//----- nvinfo : EIATTR_MERCURY_ISA_VERSION
	.align		4
        /*00c4*/ 	.byte	0x03, 0x5f
        /*00c6*/ 	.short	0x0101


	//----- nvinfo : EIATTR_INT_WARP_WIDE_INSTR_OFFSETS
	.align		4
        /*00c8*/ 	.byte	0x04, 0x31
        /*00ca*/ 	.short	(.L_31 - .L_30)


	//   ....[0]....
.L_30:
        /*00cc*/ 	.word	0x00001300


	//   ....[1]....
        /*00d0*/ 	.word	0x00001320


	//   ....[2]....
        /*00d4*/ 	.word	0x000013d0


	//   ....[3]....
        /*00d8*/ 	.word	0x00001cc0


	//   ....[4]....
        /*00dc*/ 	.word	0x00001cd0


	//----- nvinfo : EIATTR_COOP_GROUP_MASK_REGIDS
	.align		4
.L_31:
        /*00e0*/ 	.byte	0x04, 0x29
        /*00e2*/ 	.short	(.L_33 - .L_32)


	//   ....[0]....
.L_32:
        /*00e4*/ 	.word	0xffffffff


	//   ....[1]....
        /*00e8*/ 	.word	0xffffffff


	//   ....[2]....
        /*00ec*/ 	.word	0xffffffff


	//----- nvinfo : EIATTR_COOP_GROUP_INSTR_OFFSETS
	.align		4
.L_33:
        /*00f0*/ 	.byte	0x04, 0x28
        /*00f2*/ 	.short	(.L_35 - .L_34)


	//   ....[0]....
.L_34:
        /*00f4*/ 	.word	0x00000150


	//   ....[1]....
        /*00f8*/ 	.word	0x00000720


	//   ....[2]....
        /*00fc*/ 	.word	0x00000cd0


	//----- nvinfo : EIATTR_MBARRIER_INSTR_OFFSETS
	.align		4
.L_35:
        /*0100*/ 	.byte	0x04, 0x39
        /*0102*/ 	.short	(.L_37 - .L_36)


	//   ....[0]....
.L_36:
        /*0104*/ 	.word	0x00001470
        /*0108*/ 	.word	0x000000ff
        /*010c*/ 	.word	0x0000a000
        /*0110*/ 	.short	0x0100
        /*0112*/ 	.byte	0x05
	.zero		1


	//   ....[1]....
        /*0114*/ 	.word	0x00001600
        /*0118*/ 	.word	0x000000ff
        /*011c*/ 	.word	0x0000a008
        /*0120*/ 	.short	0x0100
        /*0122*/ 	.byte	0x05
	.zero		1


	//   ....[2]....
        /*0124*/ 	.word	0x00001e10
        /*0128*/ 	.word	0x000000ff
        /*012c*/ 	.word	0x0000a000
        /*0130*/ 	.short	0x010a
        /*0132*/ 	.byte	0x1f
	.zero		1


	//   ....[3]....
        /*0134*/ 	.word	0x00002100
        /*0138*/ 	.word	0x000000ff
        /*013c*/ 	.word	0x0000a000
        /*0140*/ 	.short	0x0108
        /*0142*/ 	.byte	0x05
	.zero		1


	//   ....[4]....
        /*0144*/ 	.word	0x000021f0
        /*0148*/ 	.word	0x000000ff
        /*014c*/ 	.word	0x0000a008
        /*0150*/ 	.short	0x0108
        /*0152*/ 	.byte	0x05
	.zero		1


	//   ....[5]....
        /*0154*/ 	.word	0x000026a0
        /*0158*/ 	.word	0x000000ff
        /*015c*/ 	.word	0x0000a000
        /*0160*/ 	.short	0x010a
        /*0162*/ 	.byte	0x1f
	.zero		1


	//----- nvinfo : EIATTR_NUM_MBARRIERS
	.align		4
.L_37:
        /*0164*/ 	.byte	0x03, 0x38
        /*0166*/ 	.short	0x0002


	//----- nvinfo : EIATTR_EXIT_INSTR_OFFSETS
	.align		4
        /*0168*/ 	.byte	0x04, 0x1c
        /*016a*/ 	.short	(.L_39 - .L_38)


	//   ....[0]....
.L_38:
        /*016c*/ 	.word	0x00002690


	//----- nvinfo : EIATTR_REQNTID
	.align		4
.L_39:
        /*0170*/ 	.byte	0x04, 0x10
        /*0172*/ 	.short	(.L_41 - .L_40)
.L_40:
        /*0174*/ 	.word	0x00000080
        /*0178*/ 	.word	0x00000001
        /*017c*/ 	.word	0x00000001


	//----- nvinfo : EIATTR_CRS_STACK_SIZE
	.align		4
.L_41:
        /*0180*/ 	.byte	0x04, 0x1e
        /*0182*/ 	.short	(.L_43 - .L_42)
.L_42:
        /*0184*/ 	.word	0x00000000


	//----- nvinfo : EIATTR_CBANK_PARAM_SIZE
	.align		4
.L_43:
        /*0188*/ 	.byte	0x03, 0x19
        /*018a*/ 	.short	0x0050


	//----- nvinfo : EIATTR_PARAM_CBANK
	.align		4
        /*018c*/ 	.byte	0x04, 0x0a
        /*018e*/ 	.short	(.L_45 - .L_44)
	.align		4
.L_44:
        /*0190*/ 	.word	index@(.nv.constant0.gluon_wgmma)
        /*0194*/ 	.short	0x0210
        /*0196*/ 	.short	0x0050


	//----- nvinfo : EIATTR_SW_WAR
	.align		4
.L_45:
        /*0198*/ 	.byte	0x04, 0x36
        /*019a*/ 	.short	(.L_47 - .L_46)
.L_46:
        /*019c*/ 	.word	0x00000008
.L_47:


//--------------------- .nv.callgraph             --------------------------
	.section	.nv.callgraph,"",@"SHT_CUDA_CALLGRAPH"
	.align	4
	.sectionentsize	8
	.align		4
        /*0000*/ 	.word	0x00000000
	.align		4
        /*0004*/ 	.word	0xffffffff
	.align		4
        /*0008*/ 	.word	0x00000000
	.align		4
        /*000c*/ 	.word	0xfffffffe
	.align		4
        /*0010*/ 	.word	0x00000000
	.align		4
        /*0014*/ 	.word	0xfffffffd
	.align		4
        /*0018*/ 	.word	0x00000000
	.align		4
        /*001c*/ 	.word	0xfffffffc


//--------------------- .text.gluon_wgmma         --------------------------
	.section	.text.gluon_wgmma,"ax",@progbits
	.align	128
        .global         gluon_wgmma
        .type           gluon_wgmma,@function
        .size           gluon_wgmma,(.L_x_52 - gluon_wgmma)
        .other          gluon_wgmma,@"STO_CUDA_ENTRY STV_DEFAULT"
gluon_wgmma:
.text.gluon_wgmma:
[----:B------:R-:W-:Y:S01]  /*0000*/  LDC R1, c[0x0][0x28] ;  /* 0x00000a00ff017b82 */ /* 0x000fe20000000800 */
[----:B------:R-:W1:Y:S07]  /*0010*/  S2R R0, SR_TID.X ;  /* 0x0000000000007919 */ /* 0x000e6e0000002100 */
[----:B------:R-:W2:Y:S01]  /*0020*/  S2UR UR4, SR_CgaCtaId ;  /* 0x00000000000479c3 */ /* 0x000ea20000008800 */
[----:B------:R-:W-:Y:S01]  /*0030*/  UMOV UR5, 0x400 ;  /* 0x0000040000057882 */ /* 0x000fe20000000000 */
[----:B------:R-:W-:Y:S01]  /*0040*/  ULDC UR7, c[0x0][0xc] ;  /* 0x0000030000077ab9 */ /* 0x000fe20000000800 */
[----:B------:R-:W-:Y:S01]  /*0050*/  ULDC.64 UR24, c[0x0][0x250] ;  /* 0x0000940000187ab9 */ /* 0x000fe20000000a00 */
[----:B------:R-:W-:Y:S04]  /*0060*/  BSSY B0, `(.L_x_0) ;  /* 0x000001e000007945 */ /* 0x000fe80003800000 */
[----:B------:R-:W3:Y:S08]  /*0070*/  LDC R4, c[0x0][0x228] ;  /* 0x00008a00ff047b82 */ /* 0x000ef00000000800 */
[----:B------:R-:W4:Y:S08]  /*0080*/  LDC R14, c[0x0][0x230] ;  /* 0x00008c00ff0e7b82 */ /* 0x000f300000000800 */
[----:B------:R-:W-:Y:S01]  /*0090*/  S2UR UR29, SR_CTAID.Y ;  /* 0x00000000001d79c3 */ /* 0x000fe20000002600 */
[----:B--2---:R-:W-:-:S03]  /*00a0*/  ULEA UR5, UR4, UR5, 0x18 ;  /* 0x0000000504057291 */ /* 0x004fc6000f8ec03f */
[----:B------:R-:W-:Y:S01]  /*00b0*/  ULDC UR4, c[0x0][0x10] ;  /* 0x0000040000047ab9 */ /* 0x000fe20000000800 */
[----:B-1----:R-:W-:-:S03]  /*00c0*/  LOP3.LUT R6, R0, 0x7f, RZ, 0xc0, !PT ;  /* 0x0000007f00067812 */ /* 0x002fc600078ec0ff */
[----:B------:R-:W1:Y:S01]  /*00d0*/  S2UR UR6, SR_CTAID.Z ;  /* 0x00000000000679c3 */ /* 0x000e620000002700 */
[----:B---3--:R-:W-:Y:S01]  /*00e0*/  VIADD R4, R4, 0xffffffff ;  /* 0xffffffff04047836 */ /* 0x008fe20000000000 */
[C---:B------:R-:W-:Y:S02]  /*00f0*/  ISETP.GE.U32.AND P0, PT, R6.reuse, 0x20, PT ;  /* 0x000000200600780c */ /* 0x040fe40003f06070 */
[C---:B------:R-:W-:Y:S02]  /*0100*/  ISETP.NE.U32.AND P1, PT, R6.reuse, RZ, PT ;  /* 0x000000ff0600720c */ /* 0x040fe40003f25070 */
[----:B------:R-:W-:Y:S02]  /*0110*/  LEA R12, R6, UR5, 0x2 ;  /* 0x00000005060c7c11 */ /* 0x000fe4000f8e10ff */
[----:B------:R-:W2:Y:S01]  /*0120*/  S2UR UR30, SR_CTAID.X ;  /* 0x00000000001e79c3 */ /* 0x000ea20000002500 */
[----:B----4-:R-:W-:-:S06]  /*0130*/  VIADD R13, R14, 0xffffffff ;  /* 0xffffffff0e0d7836 */ /* 0x010fcc0000000000 */
[----:B------:R3:W-:Y:S01]  /*0140*/  @!P0 STS [R12], RZ ;  /* 0x000000ff0c008388 */ /* 0x0007e20000000800 */
[----:B------:R-:W-:-:S03]  /*0150*/  NOP ;  /* 0x0000000000007918 */ /* 0x000fc60000000000 */
[----:B------:R3:W-:Y:S01]  /*0160*/  @!P1 STS [UR5+0x24], R4 ;  /* 0x00002404ff009988 */ /* 0x0007e20008000805 */
[----:B-1----:R-:W-:-:S03]  /*0170*/  UIMAD UR4, UR6, UR4, UR29 ;  /* 0x00000004060472a4 */ /* 0x002fc6000f8e021d */
[----:B------:R3:W-:Y:S01]  /*0180*/  @!P1 STS [UR5+0x20], R13 ;  /* 0x0000200dff009988 */ /* 0x0007e20008000805 */
[----:B--2---:R-:W-:-:S04]  /*0190*/  UIMAD UR4, UR4, UR7, UR30 ;  /* 0x00000007040472a4 */ /* 0x004fc8000f8e021e */
[----:B------:R-:W-:-:S04]  /*01a0*/  UIMAD UR4, UR4, 0x180, URZ ;  /* 0x00000180040478a4 */ /* 0x000fc8000f8e023f */
[----:B------:R-:W-:-:S04]  /*01b0*/  UIADD3 UR20, UP0, UR4, UR24, URZ ;  /* 0x0000001804147290 */ /* 0x000fc8000ff1e03f */
[----:B------:R-:W-:Y:S01]  /*01c0*/  ULEA.HI.X.SX32 UR21, UR4, UR25, 0x1, UP0 ;  /* 0x0000001904157291 */ /* 0x000fe200080f0e3f */
[----:B---3--:R-:W-:Y:S11]  /*01d0*/  @P1 BRA `(.L_x_1) ;  /* 0x0000000000181947 */ /* 0x008ff60003800000 */
[----:B------:R-:W1:Y:S01]  /*01e0*/  LDS R2, [UR5+0x8] ;  /* 0x00000805ff027984 */ /* 0x000e620008000800 */
[----:B------:R-:W2:Y:S01]  /*01f0*/  LDC.64 R8, c[0x0][0x210] ;  /* 0x00008400ff087b82 */ /* 0x000ea20000000a00 */
[----:B------:R-:W-:Y:S02]  /*0200*/  IMAD.MOV.U32 R3, RZ, RZ, 0x70 ;  /* 0x00000070ff037424 */ /* 0x000fe400078e00ff */
[----:B--2---:R2:W-:Y:S03]  /*0210*/  STS.64 [UR5], R8 ;  /* 0x00000008ff007988 */ /* 0x0045e60008000a05 */
[----:B-1----:R-:W-:-:S05]  /*0220*/  LOP3.LUT R2, R2, 0x10, R3, 0xd8, !PT ;  /* 0x0000001002027812 */ /* 0x002fca00078ed803 */
[----:B------:R2:W-:Y:S02]  /*0230*/  STS [UR5+0x8], R2 ;  /* 0x00000802ff007988 */ /* 0x0005e40008000805 */
.L_x_1:
[----:B------:R-:W-:Y:S05]  /*0240*/  BSYNC B0 ;  /* 0x0000000000007941 */ /* 0x000fea0003800000 */
.L_x_0:
[----:B------:R-:W-:Y:S04]  /*0250*/  BSSY B0, `(.L_x_2) ;  /* 0x000000a000007945 */ /* 0x000fe80003800000 */
[----:B------:R-:W-:Y:S05]  /*0260*/  @P1 BRA `(.L_x_3) ;  /* 0x0000000000201947 */ /* 0x000fea0003800000 */
[----:B--2---:R-:W1:Y:S01]  /*0270*/  LDS R2, [UR5+0x34] ;  /* 0x00003405ff027984 */ /* 0x004e620008000800 */
[----:B------:R-:W-:Y:S02]  /*0280*/  IMAD.MOV.U32 R3, RZ, RZ, 0x1f000000 ;  /* 0x1f000000ff037424 */ /* 0x000fe400078e00ff */
[----:B------:R-:W-:Y:S01]  /*0290*/  @!P1 IMAD.MOV.U32 R5, RZ, RZ, 0x3f ;  /* 0x0000003fff059424 */ /* 0x000fe200078e00ff */
[----:B------:R-:W2:Y:S02]  /*02a0*/  @!P1 LDS R8, [UR5+0x38] ;  /* 0x00003805ff089984 */ /* 0x000ea40008000800 */
[----:B-1----:R-:W-:Y:S02]  /*02b0*/  LOP3.LUT R2, R2, 0xff000000, R3, 0xb8, !PT ;  /* 0xff00000002027812 */ /* 0x002fe400078eb803 */
[----:B--2---:R-:W-:-:S03]  /*02c0*/  @!P1 LOP3.LUT R3, R8, 0xff, R5, 0xb8, !PT ;  /* 0x000000ff08039812 */ /* 0x004fc600078eb805 */
[----:B------:R1:W-:Y:S04]  /*02d0*/  STS [UR5+0x34], R2 ;  /* 0x00003402ff007988 */ /* 0x0003e80008000805 */
[----:B------:R1:W-:Y:S02]  /*02e0*/  @!P1 STS [UR5+0x38], R3 ;  /* 0x00003803ff009988 */ /* 0x0003e40008000805 */
.L_x_3:
[----:B------:R-:W-:Y:S05]  /*02f0*/  BSYNC B0 ;  /* 0x0000000000007941 */ /* 0x000fea0003800000 */
.L_x_2:
[----:B------:R-:W-:Y:S04]  /*0300*/  BSSY B0, `(.L_x_4) ;  /* 0x000000e000007945 */ /* 0x000fe80003800000 */
[----:B------:R-:W-:Y:S05]  /*0310*/  @P1 BRA `(.L_x_5) ;  /* 0x0000000000301947 */ /* 0x000fea0003800000 */
[----:B-1----:R-:W1:Y:S01]  /*0320*/  LDS R3, [UR5+0x34] ;  /* 0x00003405ff037984 */ /* 0x002e620008000800 */
[----:B------:R-:W3:Y:S03]  /*0330*/  LDC.64 R10, c[0x0][0x238] ;  /* 0x00008e00ff0a7b82 */ /* 0x000ee60000000a00 */
[----:B--2---:R-:W2:Y:S01]  /*0340*/  LDS R2, [UR5+0x1c] ;  /* 0x00001c05ff027984 */ /* 0x004ea20008000800 */
[C---:B---3--:R-:W-:Y:S01]  /*0350*/  SHF.L.U64.HI R8, R10.reuse, 0x1, R11 ;  /* 0x000000010a087819 */ /* 0x048fe2000001020b */
[----:B------:R-:W-:-:S03]  /*0360*/  IMAD.SHL.U32 R5, R10, 0x2, RZ ;  /* 0x000000020a057824 */ /* 0x000fc600078e00ff */
[--C-:B------:R-:W-:Y:S02]  /*0370*/  SHF.R.U32.HI R7, RZ, 0x4, R8.reuse ;  /* 0x00000004ff077819 */ /* 0x100fe40000011608 */
[----:B------:R-:W-:-:S05]  /*0380*/  SHF.R.U64 R5, R5, 0x4, R8 ;  /* 0x0000000405057819 */ /* 0x000fca0000001208 */
[----:B------:R3:W-:Y:S01]  /*0390*/  STS [UR5+0xc], R5 ;  /* 0x00000c05ff007988 */ /* 0x0007e20008000805 */
[----:B-1----:R-:W-:Y:S02]  /*03a0*/  LOP3.LUT R3, R3, 0x7, RZ, 0xb8, !PT ;  /* 0x0000000703037812 */ /* 0x002fe400078eb8ff */
[----:B--2---:R-:W-:-:S03]  /*03b0*/  LOP3.LUT R2, R2, 0xf, R7, 0xb8, !PT ;  /* 0x0000000f02027812 */ /* 0x004fc600078eb807 */
[----:B------:R3:W-:Y:S04]  /*03c0*/  STS [UR5+0x34], R3 ;  /* 0x00003403ff007988 */ /* 0x0007e80008000805 */
[----:B------:R3:W-:Y:S02]  /*03d0*/  STS [UR5+0x1c], R2 ;  /* 0x00001c02ff007988 */ /* 0x0007e40008000805 */
.L_x_5:
[----:B------:R-:W-:Y:S05]  /*03e0*/  BSYNC B0 ;  /* 0x0000000000007941 */ /* 0x000fea0003800000 */
.L_x_4:
[----:B------:R-:W-:Y:S04]  /*03f0*/  BSSY B1, `(.L_x_6) ;  /* 0x000001b000017945 */ /* 0x000fe80003800000 */
[----:B------:R-:W-:Y:S01]  /*0400*/  BSSY B0, `(.L_x_7) ;  /* 0x0000016000007945 */ /* 0x000fe20003800000 */
[----:B------:R-:W-:-:S03]  /*0410*/  IMAD.MOV.U32 R7, RZ, RZ, RZ ;  /* 0x000000ffff077224 */ /* 0x000fc600078e00ff */
[----:B------:R-:W-:Y:S05]  /*0420*/  @P1 BRA `(.L_x_8) ;  /* 0x0000000000201947 */ /* 0x000fea0003800000 */
[----:B-123--:R-:W1:Y:S02]  /*0430*/  LDS R2, [UR5+0x34] ;  /* 0x00003405ff027984 */ /* 0x00ee640008000800 */
[----:B-1----:R-:W-:-:S05]  /*0440*/  LOP3.LUT R2, R2, 0x38, RZ, 0xb8, !PT ;  /* 0x0000003802027812 */ /* 0x002fca00078eb8ff */
[----:B------:R1:W-:Y:S01]  /*0450*/  STS [UR5+0x34], R2 ;  /* 0x00003402ff007988 */ /* 0x0003e20008000805 */
[----:B------:R-:W-:Y:S05]  /*0460*/  @P1 BRA `(.L_x_9) ;  /* 0x0000000000201947 */ /* 0x000fea0003800000 */
[----:B-1----:R-:W1:Y:S01]  /*0470*/  LDS R2, [UR5+0x8] ;  /* 0x00000805ff027984 */ /* 0x002e620008000800 */
[----:B------:R-:W-:-:S05]  /*0480*/  IMAD.MOV.U32 R3, RZ, RZ, 0x780 ;  /* 0x00000780ff037424 */ /* 0x000fca00078e00ff */
[----:B-1----:R-:W-:-:S05]  /*0490*/  LOP3.LUT R2, R2, 0x300, R3, 0xd8, !PT ;  /* 0x0000030002027812 */ /* 0x002fca00078ed803 */
[----:B------:R4:W-:Y:S02]  /*04a0*/  STS [UR5+0x8], R2 ;  /* 0x00000802ff007988 */ /* 0x0009e40008000805 */
.L_x_8:
[----:B------:R-:W-:Y:S05]  /*04b0*/  @P1 BRA `(.L_x_10) ;  /* 0x0000000000281947 */ /* 0x000fea0003800000 */
[----:B-1234-:R-:W1:Y:S02]  /*04c0*/  LDS R2, [UR5+0x8] ;  /* 0x00000805ff027984 */ /* 0x01ee640008000800 */
[----:B-1----:R-:W-:-:S05]  /*04d0*/  LOP3.LUT R2, R2, 0x1800, RZ, 0xb8, !PT ;  /* 0x0000180002027812 */ /* 0x002fca00078eb8ff */
[----:B------:R2:W-:Y:S02]  /*04e0*/  STS [UR5+0x8], R2 ;  /* 0x00000802ff007988 */ /* 0x0005e40008000805 */
.L_x_9:
[----:B------:R-:W-:Y:S05]  /*04f0*/  @P1 BREAK B0 ;  /* 0x0000000000001942 */ /* 0x000fea0003800000 */
[----:B------:R-:W-:Y:S05]  /*0500*/  @P1 BRA `(.L_x_11) ;  /* 0x0000000000241947 */ /* 0x000fea0003800000 */
[----:B------:R-:W3:Y:S01]  /*0510*/  LDS R3, [UR5+0x8] ;  /* 0x00000805ff037984 */ /* 0x000ee20008000800 */
[----:B-12---:R-:W-:-:S05]  /*0520*/  IMAD.MOV.U32 R2, RZ, RZ, 0x6000 ;  /* 0x00006000ff027424 */ /* 0x006fca00078e00ff */
[----:B---3--:R-:W-:-:S04]  /*0530*/  LOP3.LUT R2, R3, 0x4000, R2, 0xd8, !PT ;  /* 0x0000400003027812 */ /* 0x008fc800078ed802 */
[----:B------:R-:W-:-:S05]  /*0540*/  LOP3.LUT R2, R2, 0x400000, RZ, 0xb8, !PT ;  /* 0x0040000002027812 */ /* 0x000fca00078eb8ff */
[----:B------:R5:W-:Y:S02]  /*0550*/  STS [UR5+0x8], R2 ;  /* 0x00000802ff007988 */ /* 0x000be40008000805 */
.L_x_10:
[----:B------:R-:W-:Y:S05]  /*0560*/  BSYNC B0 ;  /* 0x0000000000007941 */ /* 0x000fea0003800000 */
.L_x_7:
[----:B-12345:R-:W1:Y:S02]  /*0570*/  @!P1 LDS R2, [UR5+0x8] ;  /* 0x00000805ff029984 */ /* 0x03ee640008000800 */
[----:B-1----:R-:W-:-:S05]  /*0580*/  @!P1 LOP3.LUT R2, R2, 0x8000, RZ, 0xb8, !PT ;  /* 0x0000800002029812 */ /* 0x002fca00078eb8ff */
[----:B------:R3:W-:Y:S02]  /*0590*/  @!P1 STS [UR5+0x8], R2 ;  /* 0x00000802ff009988 */ /* 0x0007e40008000805 */
.L_x_11:
[----:B------:R-:W-:Y:S05]  /*05a0*/  BSYNC B1 ;  /* 0x0000000000017941 */ /* 0x000fea0003800000 */
.L_x_6:
[----:B------:R-:W-:Y:S05]  /*05b0*/  WARPSYNC.ALL ;  /* 0x0000000000007948 */ /* 0x000fea0003800000 */
[----:B------:R-:W4:Y:S02]  /*05c0*/  LDC R5, c[0x0][0x22c] ;  /* 0x00008b00ff057b82 */ /* 0x000f240000000800 */
[----:B----4-:R-:W-:Y:S01]  /*05d0*/  VIADD R5, R5, 0xffffffff ;  /* 0xffffffff05057836 */ /* 0x010fe20000000000 */
[----:B------:R-:W-:Y:S06]  /*05e0*/  @P0 BRA `(.L_x_12) ;  /* 0x0000000000280947 */ /* 0x000fec0003800000 */
[----:B-123--:R-:W1:Y:S01]  /*05f0*/  S2R R2, SR_LANEID ;  /* 0x0000000000027919 */ /* 0x00ee620000000000 */
[----:B------:R-:W-:Y:S05]  /*0600*/  WARPSYNC.ALL ;  /* 0x0000000000007948 */ /* 0x000fea0003800000 */
[----:B-1----:R-:W-:-:S05]  /*0610*/  IMAD.SHL.U32 R8, R2, 0x4, RZ ;  /* 0x0000000402087824 */ /* 0x002fca00078e00ff */
[----:B------:R-:W1:Y:S01]  /*0620*/  LDS R9, [R8+UR5] ;  /* 0x0000000508097984 */ /* 0x000e620008000800 */
[----:B------:R-:W-:-:S05]  /*0630*/  IADD3 R2, P2, R8, UR20, RZ ;  /* 0x0000001408027c10 */ /* 0x000fca000ff5e0ff */
[----:B------:R-:W-:-:S05]  /*0640*/  IMAD.X R3, RZ, RZ, UR21, P2 ;  /* 0x00000015ff037e24 */ /* 0x000fca00090e06ff */
[----:B-1----:R4:W5:Y:S01]  /*0650*/  ATOMG.E.EXCH.STRONG.GPU PT, RZ, [R2], R9 ;  /* 0x0000000902ff73a8 */ /* 0x00296200041ee100 */
[----:B------:R-:W-:-:S04]  /*0660*/  DEPBAR {5,4,3,2,1,0} ;  /* 0x0000003f0000791a */ /* 0x000fc80000000000 */
[----:B------:R4:W-:Y:S01]  /*0670*/  UTMACCTL.IV [UR20] ;  /* 0x00000000140079b9 */ /* 0x0009e20008000000 */
[----:B------:R-:W-:Y:S01]  /*0680*/  NOP ;  /* 0x0000000000007918 */ /* 0x000fe20000000000 */
.L_x_12:
[----:B------:R-:W-:Y:S05]  /*0690*/  @P0 BRA `(.L_x_13) ;  /* 0x00000000000c0947 */ /* 0x000fea0003800000 */
[----:B------:R0:W-:Y:S01]  /*06a0*/  UTMACMDFLUSH ;  /* 0x00000000000079b7 */ /* 0x0001e20000000000 */
[----:B------:R-:W-:Y:S05]  /*06b0*/  @P0 BRA `(.L_x_13) ;  /* 0x0000000000040947 */ /* 0x000fea0003800000 */
[----:B------:R-:W-:-:S04]  /*06c0*/  DEPBAR.LE SB0, 0x0 ;  /* 0x000080000000791a */ /* 0x000fc80000000000 */
.L_x_13:
[----:B------:R-:W-:Y:S05]  /*06d0*/  WARPSYNC.ALL ;  /* 0x0000000000007948 */ /* 0x000fea0003800000 */
[----:B-----5:R-:W-:Y:S06]  /*06e0*/  BAR.SYNC.DEFER_BLOCKING 0x0 ;  /* 0x0000000000007b1d */ /* 0x020fec0000010000 */
[----:B------:R-:W-:Y:S02]  /*06f0*/  BSSY B1, `(.L_x_14) ;  /* 0x000000b000017945 */ /* 0x000fe40003800000 */
[----:B------:R-:W-:Y:S06]  /*0700*/  BAR.SYNC.DEFER_BLOCKING 0x0 ;  /* 0x0000000000007b1d */ /* 0x000fec0000010000 */
[----:B------:R5:W-:Y:S01]  /*0710*/  @!P0 STS [R12], RZ ;  /* 0x000000ff0c008388 */ /* 0x000be20000000800 */
[----:B------:R-:W-:Y:S01]  /*0720*/  NOP ;  /* 0x0000000000007918 */ /* 0x000fe20000000000 */
[----:B------:R-:W-:Y:S05]  /*0730*/  @P1 BRA `(.L_x_15) ;  /* 0x0000000000181947 */ /* 0x000fea0003800000 */
[----:B-1234-:R-:W1:Y:S01]  /*0740*/  LDS R2, [UR5+0x8] ;  /* 0x00000805ff027984 */ /* 0x01ee620008000800 */
[----:B------:R-:W2:Y:S01]  /*0750*/  LDC.64 R8, c[0x0][0x218] ;  /* 0x00008600ff087b82 */ /* 0x000ea20000000a00 */
[----:B------:R-:W-:Y:S02]  /*0760*/  IMAD.MOV.U32 R3, RZ, RZ, 0x70 ;  /* 0x00000070ff037424 */ /* 0x000fe400078e00ff */
[----:B--2---:R2:W-:Y:S03]  /*0770*/  STS.64 [UR5], R8 ;  /* 0x00000008ff007988 */ /* 0x0045e60008000a05 */
[----:B-1----:R-:W-:-:S05]  /*0780*/  LOP3.LUT R2, R2, 0x10, R3, 0xd8, !PT ;  /* 0x0000001002027812 */ /* 0x002fca00078ed803 */
[----:B------:R2:W-:Y:S02]  /*0790*/  STS [UR5+0x8], R2 ;  /* 0x00000802ff007988 */ /* 0x0005e40008000805 */
.L_x_15:
[----:B----4-:R-:W-:Y:S05]  /*07a0*/  BSYNC B1 ;  /* 0x0000000000017941 */ /* 0x010fea0003800000 */
.L_x_14:
[----:B------:R-:W-:Y:S04]  /*07b0*/  BSSY B1, `(.L_x_16) ;  /* 0x000000a000017945 */ /* 0x000fe80003800000 */
[----:B------:R-:W-:Y:S05]  /*07c0*/  @P1 BRA `(.L_x_17) ;  /* 0x0000000000201947 */ /* 0x000fea0003800000 */
[----:B-123--:R-:W1:Y:S01]  /*07d0*/  LDS R2, [UR5+0x34] ;  /* 0x00003405ff027984 */ /* 0x00ee620008000800 */
[----:B------:R-:W-:Y:S02]  /*07e0*/  IMAD.MOV.U32 R3, RZ, RZ, 0x3f000000 ;  /* 0x3f000000ff037424 */ /* 0x000fe400078e00ff */
[----:B------:R-:W-:Y:S01]  /*07f0*/  @!P1 IMAD.MOV.U32 R8, RZ, RZ, 0x1f ;  /* 0x0000001fff089424 */ /* 0x000fe200078e00ff */
[----:B------:R-:W2:Y:S02]  /*0800*/  @!P1 LDS R9, [UR5+0x38] ;  /* 0x00003805ff099984 */ /* 0x000ea40008000800 */
[----:B-1----:R-:W-:Y:S02]  /*0810*/  LOP3.LUT R2, R2, 0xff000000, R3, 0xb8, !PT ;  /* 0xff00000002027812 */ /* 0x002fe400078eb803 */
[----:B--2---:R-:W-:-:S03]  /*0820*/  @!P1 LOP3.LUT R3, R9, 0xff, R8, 0xb8, !PT ;  /* 0x000000ff09039812 */ /* 0x004fc600078eb808 */
[----:B------:R4:W-:Y:S04]  /*0830*/  STS [UR5+0x34], R2 ;  /* 0x00003402ff007988 */ /* 0x0009e80008000805 */
[----:B------:R4:W-:Y:S02]  /*0840*/  @!P1 STS [UR5+0x38], R3 ;  /* 0x00003803ff009988 */ /* 0x0009e40008000805 */
.L_x_17:
[----:B------:R-:W-:Y:S05]  /*0850*/  BSYNC B1 ;  /* 0x0000000000017941 */ /* 0x000fea0003800000 */
.L_x_16:
[----:B------:R-:W-:Y:S04]  /*0860*/  BSSY B1, `(.L_x_18) ;  /* 0x0000004000017945 */ /* 0x000fe80003800000 */
[----:B------:R-:W-:Y:S05]  /*0870*/  @P1 BRA `(.L_x_19) ;  /* 0x0000000000081947 */ /* 0x000fea0003800000 */
[----:B------:R1:W-:Y:S04]  /*0880*/  STS [UR5+0x24], R13 ;  /* 0x0000240dff007988 */ /* 0x0003e80008000805 */
[----:B------:R1:W-:Y:S02]  /*0890*/  STS [UR5+0x20], R5 ;  /* 0x00002005ff007988 */ /* 0x0003e40008000805 */
.L_x_19:
[----:B------:R-:W-:Y:S05]  /*08a0*/  BSYNC B1 ;  /* 0x0000000000017941 */ /* 0x000fea0003800000 */
.L_x_18:
[----:B------:R-:W-:Y:S04]  /*08b0*/  BSSY B1, `(.L_x_20) ;  /* 0x000000e000017945 */ /* 0x000fe80003800000 */
[----:B------:R-:W-:Y:S05]  /*08c0*/  @P1 BRA `(.L_x_21) ;  /* 0x0000000000301947 */ /* 0x000fea0003800000 */
[----:B----4-:R-:W4:Y:S01]  /*08d0*/  LDS R3, [UR5+0x34] ;  /* 0x00003405ff037984 */ /* 0x010f220008000800 */
[----:B--2---:R-:W2:Y:S03]  /*08e0*/  LDC.64 R8, c[0x0][0x240] ;  /* 0x00009000ff087b82 */ /* 0x004ea60000000a00 */
[----:B-1-3--:R-:W1:Y:S01]  /*08f0*/  LDS R2, [UR5+0x1c] ;  /* 0x00001c05ff027984 */ /* 0x00ae620008000800 */
[C---:B--2---:R-:W-:Y:S01]  /*0900*/  SHF.L.U64.HI R9, R8.reuse, 0x1, R9 ;  /* 0x0000000108097819 */ /* 0x044fe20000010209 */
[----:B------:R-:W-:-:S03]  /*0910*/  IMAD.SHL.U32 R8, R8, 0x2, RZ ;  /* 0x0000000208087824 */ /* 0x000fc600078e00ff */
[--C-:B------:R-:W-:Y:S02]  /*0920*/  SHF.R.U32.HI R11, RZ, 0x4, R9.reuse ;  /* 0x00000004ff0b7819 */ /* 0x100fe40000011609 */
[----:B------:R-:W-:-:S05]  /*0930*/  SHF.R.U64 R8, R8, 0x4, R9 ;  /* 0x0000000408087819 */ /* 0x000fca0000001209 */
[----:B------:R2:W-:Y:S01]  /*0940*/  STS [UR5+0xc], R8 ;  /* 0x00000c08ff007988 */ /* 0x0005e20008000805 */
[----:B----4-:R-:W-:Y:S02]  /*0950*/  LOP3.LUT R3, R3, 0x7, RZ, 0xb8, !PT ;  /* 0x0000000703037812 */ /* 0x010fe400078eb8ff */
[----:B-1----:R-:W-:-:S03]  /*0960*/  LOP3.LUT R2, R2, 0xf, R11, 0xb8, !PT ;  /* 0x0000000f02027812 */ /* 0x002fc600078eb80b */
[----:B------:R2:W-:Y:S04]  /*0970*/  STS [UR5+0x34], R3 ;  /* 0x00003403ff007988 */ /* 0x0005e80008000805 */
[----:B------:R2:W-:Y:S02]  /*0980*/  STS [UR5+0x1c], R2 ;  /* 0x00001c02ff007988 */ /* 0x0005e40008000805 */
.L_x_21:
[----:B------:R-:W-:Y:S05]  /*0990*/  BSYNC B1 ;  /* 0x0000000000017941 */ /* 0x000fea0003800000 */
.L_x_20:
[----:B------:R-:W-:Y:S04]  /*09a0*/  BSSY B2, `(.L_x_22) ;  /* 0x000001a000027945 */ /* 0x000fe80003800000 */
[----:B------:R-:W-:Y:S04]  /*09b0*/  BSSY B1, `(.L_x_23) ;  /* 0x0000015000017945 */ /* 0x000fe80003800000 */
[----:B------:R-:W-:Y:S05]  /*09c0*/  @P1 BRA `(.L_x_24) ;  /* 0x0000000000201947 */ /* 0x000fea0003800000 */
[----:B-1234-:R-:W1:Y:S02]  /*09d0*/  LDS R2, [UR5+0x34] ;  /* 0x00003405ff027984 */ /* 0x01ee640008000800 */
[----:B-1----:R-:W-:-:S05]  /*09e0*/  LOP3.LUT R2, R2, 0x38, RZ, 0xb8, !PT ;  /* 0x0000003802027812 */ /* 0x002fca00078eb8ff */
[----:B------:R1:W-:Y:S01]  /*09f0*/  STS [UR5+0x34], R2 ;  /* 0x00003402ff007988 */ /* 0x0003e20008000805 */
[----:B------:R-:W-:Y:S05]  /*0a00*/  @P1 BRA `(.L_x_25) ;  /* 0x0000000000201947 */ /* 0x000fea0003800000 */
[----:B-1----:R-:W1:Y:S01]  /*0a10*/  LDS R2, [UR5+0x8] ;  /* 0x00000805ff027984 */ /* 0x002e620008000800 */
[----:B------:R-:W-:-:S05]  /*0a20*/  IMAD.MOV.U32 R3, RZ, RZ, 0x780 ;  /* 0x00000780ff037424 */ /* 0x000fca00078e00ff */
[----:B-1----:R-:W-:-:S05]  /*0a30*/  LOP3.LUT R2, R2, 0x300, R3, 0xd8, !PT ;  /* 0x0000030002027812 */ /* 0x002fca00078ed803 */
[----:B------:R1:W-:Y:S02]  /*0a40*/  STS [UR5+0x8], R2 ;  /* 0x00000802ff007988 */ /* 0x0003e40008000805 */
.L_x_24:
[----:B------:R-:W-:Y:S05]  /*0a50*/  @P1 BRA `(.L_x_26) ;  /* 0x0000000000281947 */ /* 0x000fea0003800000 */
[----:B-1234-:R-:W1:Y:S02]  /*0a60*/  LDS R2, [UR5+0x8] ;  /* 0x00000805ff027984 */ /* 0x01ee640008000800 */
[----:B-1----:R-:W-:-:S05]  /*0a70*/  LOP3.LUT R2, R2, 0x1800, RZ, 0xb8, !PT ;  /* 0x0000180002027812 */ /* 0x002fca00078eb8ff */
[----:B------:R2:W-:Y:S02]  /*0a80*/  STS [UR5+0x8], R2 ;  /* 0x00000802ff007988 */ /* 0x0005e40008000805 */
.L_x_25:
[----:B------:R-:W-:Y:S05]  /*0a90*/  @P1 BREAK B1 ;  /* 0x0000000000011942 */ /* 0x000fea0003800000 */
[----:B------:R-:W-:Y:S05]  /*0aa0*/  @P1 BRA `(.L_x_27) ;  /* 0x0000000000241947 */ /* 0x000fea0003800000 */
[----:B-12---:R-:W1:Y:S01]  /*0ab0*/  LDS R2, [UR5+0x8] ;  /* 0x00000805ff027984 */ /* 0x006e620008000800 */
[----:B------:R-:W-:-:S05]  /*0ac0*/  IMAD.MOV.U32 R3, RZ, RZ, 0x6000 ;  /* 0x00006000ff037424 */ /* 0x000fca00078e00ff */
[----:B-1----:R-:W-:-:S04]  /*0ad0*/  LOP3.LUT R2, R2, 0x6000, R3, 0xd8, !PT ;  /* 0x0000600002027812 */ /* 0x002fc800078ed803 */
[----:B------:R-:W-:-:S05]  /*0ae0*/  LOP3.LUT R2, R2, 0x400000, RZ, 0xb8, !PT ;  /* 0x0040000002027812 */ /* 0x000fca00078eb8ff */
[----:B------:R1:W-:Y:S02]  /*0af0*/  STS [UR5+0x8], R2 ;  /* 0x00000802ff007988 */ /* 0x0003e40008000805 */
.L_x_26:
[----:B------:R-:W-:Y:S05]  /*0b00*/  BSYNC B1 ;  /* 0x0000000000017941 */ /* 0x000fea0003800000 */
.L_x_23:
[----:B-1234-:R-:W1:Y:S02]  /*0b10*/  @!P1 LDS R2, [UR5+0x8] ;  /* 0x00000805ff029984 */ /* 0x01ee640008000800 */
[----:B-1----:R-:W-:-:S05]  /*0b20*/  @!P1 LOP3.LUT R2, R2, 0x8000, RZ, 0xb8, !PT ;  /* 0x0000800002029812 */ /* 0x002fca00078eb8ff */
[----:B------:R3:W-:Y:S02]  /*0b30*/  @!P1 STS [UR5+0x8], R2 ;  /* 0x00000802ff009988 */ /* 0x0007e40008000805 */
.L_x_27:
[----:B------:R-:W-:Y:S05]  /*0b40*/  BSYNC B2 ;  /* 0x0000000000027941 */ /* 0x000fea0003800000 */
.L_x_22:
[----:B------:R-:W-:Y:S05]  /*0b50*/  WARPSYNC.ALL ;  /* 0x0000000000007948 */ /* 0x000fea0003800000 */
[----:B------:R-:W-:-:S04]  /*0b60*/  UIADD3 UR23, UR4, 0x80, URZ ;  /* 0x0000008004177890 */ /* 0x000fc8000fffe03f */
[----:B------:R-:W-:-:S04]  /*0b70*/  UIADD3 UR22, UP0, UR23, UR24, URZ ;  /* 0x0000001817167290 */ /* 0x000fc8000ff1e03f */
[----:B------:R-:W-:Y:S01]  /*0b80*/  ULEA.HI.X.SX32 UR23, UR23, UR25, 0x1, UP0 ;  /* 0x0000001917177291 */ /* 0x000fe200080f0e3f */
[----:B------:R-:W-:Y:S11]  /*0b90*/  @P0 BRA `(.L_x_28) ;  /* 0x0000000000280947 */ /* 0x000ff60003800000 */
[----:B-123--:R-:W1:Y:S01]  /*0ba0*/  S2R R2, SR_LANEID ;  /* 0x0000000000027919 */ /* 0x00ee620000000000 */
[----:B------:R-:W-:Y:S05]  /*0bb0*/  WARPSYNC.ALL ;  /* 0x0000000000007948 */ /* 0x000fea0003800000 */
[----:B-1----:R-:W-:-:S05]  /*0bc0*/  IMAD.SHL.U32 R8, R2, 0x4, RZ ;  /* 0x0000000402087824 */ /* 0x002fca00078e00ff */
[----:B------:R-:W1:Y:S01]  /*0bd0*/  LDS R9, [R8+UR5] ;  /* 0x0000000508097984 */ /* 0x000e620008000800 */
[----:B------:R-:W-:-:S05]  /*0be0*/  IADD3 R2, P2, R8, UR22, RZ ;  /* 0x0000001608027c10 */ /* 0x000fca000ff5e0ff */
[----:B------:R-:W-:-:S05]  /*0bf0*/  IMAD.X R3, RZ, RZ, UR23, P2 ;  /* 0x00000017ff037e24 */ /* 0x000fca00090e06ff */
[----:B-1----:R4:W2:Y:S01]  /*0c00*/  ATOMG.E.EXCH.STRONG.GPU PT, RZ, [R2], R9 ;  /* 0x0000000902ff73a8 */ /* 0x0028a200041ee100 */
[----:B------:R-:W-:-:S04]  /*0c10*/  DEPBAR {5,4,3,2,1,0} ;  /* 0x0000003f0000791a */ /* 0x000fc80000000000 */
[----:B------:R4:W-:Y:S01]  /*0c20*/  UTMACCTL.IV [UR22] ;  /* 0x00000000160079b9 */ /* 0x0009e20008000000 */
[----:B------:R-:W-:Y:S01]  /*0c30*/  NOP ;  /* 0x0000000000007918 */ /* 0x000fe20000000000 */
.L_x_28:
[----:B------:R-:W-:Y:S05]  /*0c40*/  @P0 BRA `(.L_x_29) ;  /* 0x00000000000c0947 */ /* 0x000fea0003800000 */
[----:B------:R0:W-:Y:S01]  /*0c50*/  UTMACMDFLUSH ;  /* 0x00000000000079b7 */ /* 0x0001e20000000000 */
[----:B------:R-:W-:Y:S05]  /*0c60*/  @P0 BRA `(.L_x_29) ;  /* 0x0000000000040947 */ /* 0x000fea0003800000 */
[----:B------:R-:W-:-:S04]  /*0c70*/  DEPBAR.LE SB0, 0x0 ;  /* 0x000080000000791a */ /* 0x000fc80000000000 */
.L_x_29:
[----:B------:R-:W-:Y:S05]  /*0c80*/  WARPSYNC.ALL ;  /* 0x0000000000007948 */ /* 0x000fea0003800000 */
[----:B--2---:R-:W-:Y:S06]  /*0c90*/  BAR.SYNC.DEFER_BLOCKING 0x0 ;  /* 0x0000000000007b1d */ /* 0x004fec0000010000 */
[----:B------:R-:W-:Y:S02]  /*0ca0*/  BSSY B2, `(.L_x_30) ;  /* 0x000000b000027945 */ /* 0x000fe40003800000 */
[----:B------:R-:W-:Y:S06]  /*0cb0*/  BAR.SYNC.DEFER_BLOCKING 0x0 ;  /* 0x0000000000007b1d */ /* 0x000fec0000010000 */
[----:B------:R2:W-:Y:S01]  /*0cc0*/  @!P0 STS [R12], RZ ;  /* 0x000000ff0c008388 */ /* 0x0005e20000000800 */
[----:B------:R-:W-:Y:S01]  /*0cd0*/  NOP ;  /* 0x0000000000007918 */ /* 0x000fe20000000000 */
[----:B------:R-:W-:Y:S05]  /*0ce0*/  @P1 BRA `(.L_x_31) ;  /* 0x0000000000181947 */ /* 0x000fea0003800000 */
[----:B-1-34-:R-:W1:Y:S01]  /*0cf0*/  LDS R2, [UR5+0x8] ;  /* 0x00000805ff027984 */ /* 0x01ae620008000800 */
[----:B------:R-:W3:Y:S01]  /*0d00*/  LDC.64 R8, c[0x0][0x220] ;  /* 0x00008800ff087b82 */ /* 0x000ee20000000a00 */
[----:B------:R-:W-:Y:S02]  /*0d10*/  IMAD.MOV.U32 R3, RZ, RZ, 0x70 ;  /* 0x00000070ff037424 */ /* 0x000fe400078e00ff */
[----:B---3--:R3:W-:Y:S03]  /*0d20*/  STS.64 [UR5], R8 ;  /* 0x00000008ff007988 */ /* 0x0087e60008000a05 */
[----:B-1----:R-:W-:-:S05]  /*0d30*/  LOP3.LUT R2, R2, 0x10, R3, 0xd8, !PT ;  /* 0x0000001002027812 */ /* 0x002fca00078ed803 */
[----:B------:R3:W-:Y:S02]  /*0d40*/  STS [UR5+0x8], R2 ;  /* 0x00000802ff007988 */ /* 0x0007e40008000805 */
.L_x_31:
[----:B----4-:R-:W-:Y:S05]  /*0d50*/  BSYNC B2 ;  /* 0x0000000000027941 */ /* 0x010fea0003800000 */
.L_x_30:
[----:B------:R-:W-:Y:S04]  /*0d60*/  BSSY B3, `(.L_x_32) ;  /* 0x0000011000037945 */ /* 0x000fe80003800000 */
[----:B------:R-:W-:Y:S04]  /*0d70*/  BSSY B2, `(.L_x_33) ;  /* 0x000000e000027945 */ /* 0x000fe80003800000 */
[----:B------:R-:W-:Y:S05]  /*0d80*/  @P1 BRA `(.L_x_34) ;  /* 0x0000000000241947 */ /* 0x000fea0003800000 */
[----:B-1-3--:R-:W1:Y:S01]  /*0d90*/  LDS R2, [UR5+0x34] ;  /* 0x00003405ff027984 */ /* 0x00ae620008000800 */
[----:B------:R-:W-:-:S05]  /*0da0*/  IMAD.MOV.U32 R3, RZ, RZ, 0x3f000000 ;  /* 0x3f000000ff037424 */ /* 0x000fca00078e00ff */
[----:B-1----:R-:W-:-:S05]  /*0db0*/  LOP3.LUT R2, R2, 0xff000000, R3, 0xb8, !PT ;  /* 0xff00000002027812 */ /* 0x002fca00078eb803 */
[----:B------:R1:W-:Y:S01]  /*0dc0*/  STS [UR5+0x34], R2 ;  /* 0x00003402ff007988 */ /* 0x0003e20008000805 */
[----:B------:R-:W-:Y:S05]  /*0dd0*/  @P1 BRA `(.L_x_35) ;  /* 0x00000000001c1947 */ /* 0x000fea0003800000 */
[----:B-1----:R-:W1:Y:S01]  /*0de0*/  LDS R2, [UR5+0x38] ;  /* 0x00003805ff027984 */ /* 0x002e620008000800 */
[----:B------:R-:W-:-:S05]  /*0df0*/  IMAD.MOV.U32 R3, RZ, RZ, 0x3f ;  /* 0x0000003fff037424 */ /* 0x000fca00078e00ff */
[----:B-1----:R-:W-:-:S05]  /*0e00*/  LOP3.LUT R2, R2, 0xff, R3, 0xb8, !PT ;  /* 0x000000ff02027812 */ /* 0x002fca00078eb803 */
[----:B------:R4:W-:Y:S02]  /*0e10*/  STS [UR5+0x38], R2 ;  /* 0x00003802ff007988 */ /* 0x0009e40008000805 */
.L_x_34:
[----:B------:R-:W-:Y:S05]  /*0e20*/  @P1 BREAK B2 ;  /* 0x0000000000021942 */ /* 0x000fea0003800000 */
[----:B------:R-:W-:Y:S05]  /*0e30*/  @P1 BRA `(.L_x_36) ;  /* 0x00000000000c1947 */ /* 0x000fea0003800000 */
[----:B------:R1:W-:Y:S02]  /*0e40*/  STS [UR5+0x20], R5 ;  /* 0x00002005ff007988 */ /* 0x0003e40008000805 */
.L_x_35:
[----:B------:R-:W-:Y:S05]  /*0e50*/  BSYNC B2 ;  /* 0x0000000000027941 */ /* 0x000fea0003800000 */
.L_x_33:
[----:B------:R1:W-:Y:S02]  /*0e60*/  @!P1 STS [UR5+0x24], R4 ;  /* 0x00002404ff009988 */ /* 0x0003e40008000805 */
.L_x_36:
[----:B------:R-:W-:Y:S05]  /*0e70*/  BSYNC B3 ;  /* 0x0000000000037941 */ /* 0x000fea0003800000 */
.L_x_32:
[----:B------:R-:W-:Y:S05]  /*0e80*/  WARPSYNC.ALL ;  /* 0x0000000000007948 */ /* 0x000fea0003800000 */
[----:B------:R-:W-:Y:S04]  /*0e90*/  BSSY B3, `(.L_x_37) ;  /* 0x000000e000037945 */ /* 0x000fe80003800000 */
[----:B------:R-:W-:Y:S05]  /*0ea0*/  @P1 BRA `(.L_x_38) ;  /* 0x0000000000301947 */ /* 0x000fea0003800000 */
[----:B------:R-:W5:Y:S01]  /*0eb0*/  LDS R3, [UR5+0x34] ;  /* 0x00003405ff037984 */ /* 0x000f620008000800 */
[----:B-1----:R-:W1:Y:S03]  /*0ec0*/  LDC.64 R4, c[0x0][0x248] ;  /* 0x00009200ff047b82 */ /* 0x002e660000000a00 */
[----:B---34-:R-:W3:Y:S01]  /*0ed0*/  LDS R2, [UR5+0x1c] ;  /* 0x00001c05ff027984 */ /* 0x018ee20008000800 */
[C---:B-1----:R-:W-:Y:S01]  /*0ee0*/  SHF.L.U64.HI R5, R4.reuse, 0x1, R5 ;  /* 0x0000000104057819 */ /* 0x042fe20000010205 */
[----:B------:R-:W-:-:S03]  /*0ef0*/  IMAD.SHL.U32 R4, R4, 0x2, RZ ;  /* 0x0000000204047824 */ /* 0x000fc600078e00ff */
[--C-:B------:R-:W-:Y:S02]  /*0f00*/  SHF.R.U32.HI R9, RZ, 0x4, R5.reuse ;  /* 0x00000004ff097819 */ /* 0x100fe40000011605 */
[----:B------:R-:W-:-:S05]  /*0f10*/  SHF.R.U64 R4, R4, 0x4, R5 ;  /* 0x0000000404047819 */ /* 0x000fca0000001205 */
[----:B------:R1:W-:Y:S01]  /*0f20*/  STS [UR5+0xc], R4 ;  /* 0x00000c04ff007988 */ /* 0x0003e20008000805 */
[----:B-----5:R-:W-:Y:S02]  /*0f30*/  LOP3.LUT R3, R3, 0x7, RZ, 0xb8, !PT ;  /* 0x0000000703037812 */ /* 0x020fe400078eb8ff */
[----:B---3--:R-:W-:-:S03]  /*0f40*/  LOP3.LUT R2, R2, 0xf, R9, 0xb8, !PT ;  /* 0x0000000f02027812 */ /* 0x008fc600078eb809 */
[----:B------:R1:W-:Y:S04]  /*0f50*/  STS [UR5+0x34], R3 ;  /* 0x00003403ff007988 */ /* 0x0003e80008000805 */
[----:B------:R1:W-:Y:S02]  /*0f60*/  STS [UR5+0x1c], R2 ;  /* 0x00001c02ff007988 */ /* 0x0003e40008000805 */
.L_x_38:
[----:B------:R-:W-:Y:S05]  /*0f70*/  BSYNC B3 ;  /* 0x0000000000037941 */ /* 0x000fea0003800000 */
.L_x_37:
[----:B------:R-:W-:Y:S04]  /*0f80*/  BSSY B3, `(.L_x_39) ;  /* 0x000001a000037945 */ /* 0x000fe80003800000 */
[----:B------:R-:W-:Y:S04]  /*0f90*/  BSSY B4, `(.L_x_40) ;  /* 0x0000015000047945 */ /* 0x000fe80003800000 */
[----:B------:R-:W-:Y:S05]  /*0fa0*/  @P1 BRA `(.L_x_41) ;  /* 0x0000000000201947 */ /* 0x000fea0003800000 */
[----:B-1-34-:R-:W1:Y:S02]  /*0fb0*/  LDS R2, [UR5+0x34] ;  /* 0x00003405ff027984 */ /* 0x01ae640008000800 */
[----:B-1----:R-:W-:-:S05]  /*0fc0*/  LOP3.LUT R2, R2, 0x38, RZ, 0xb8, !PT ;  /* 0x0000003802027812 */ /* 0x002fca00078eb8ff */
[----:B------:R1:W-:Y:S01]  /*0fd0*/  STS [UR5+0x34], R2 ;  /* 0x00003402ff007988 */ /* 0x0003e20008000805 */
[----:B------:R-:W-:Y:S05]  /*0fe0*/  @P1 BRA `(.L_x_42) ;  /* 0x0000000000201947 */ /* 0x000fea0003800000 */
[----:B-1----:R-:W1:Y:S01]  /*0ff0*/  LDS R2, [UR5+0x8] ;  /* 0x00000805ff027984 */ /* 0x002e620008000800 */
[----:B------:R-:W-:-:S05]  /*1000*/  IMAD.MOV.U32 R3, RZ, RZ, 0x780 ;  /* 0x00000780ff037424 */ /* 0x000fca00078e00ff */
[----:B-1----:R-:W-:-:S05]  /*1010*/  LOP3.LUT R2, R2, 0x300, R3, 0xd8, !PT ;  /* 0x0000030002027812 */ /* 0x002fca00078ed803 */
[----:B------:R1:W-:Y:S02]  /*1020*/  STS [UR5+0x8], R2 ;  /* 0x00000802ff007988 */ /* 0x0003e40008000805 */
.L_x_41:
[----:B------:R-:W-:Y:S05]  /*1030*/  @P1 BRA `(.L_x_43) ;  /* 0x0000000000281947 */ /* 0x000fea0003800000 */
[----:B-1-34-:R-:W1:Y:S02]  /*1040*/  LDS R2, [UR5+0x8] ;  /* 0x00000805ff027984 */ /* 0x01ae640008000800 */
[----:B-1----:R-:W-:-:S05]  /*1050*/  LOP3.LUT R2, R2, 0x1800, RZ, 0xb8, !PT ;  /* 0x0000180002027812 */ /* 0x002fca00078eb8ff */
[----:B------:R3:W-:Y:S02]  /*1060*/  STS [UR5+0x8], R2 ;  /* 0x00000802ff007988 */ /* 0x0007e40008000805 */
.L_x_42:
[----:B------:R-:W-:Y:S05]  /*1070*/  @P1 BREAK B4 ;  /* 0x0000000000041942 */ /* 0x000fea0003800000 */
[----:B------:R-:W-:Y:S05]  /*1080*/  @P1 BRA `(.L_x_44) ;  /* 0x0000000000241947 */ /* 0x000fea0003800000 */
[----:B-1-3--:R-:W1:Y:S01]  /*1090*/  LDS R2, [UR5+0x8] ;  /* 0x00000805ff027984 */ /* 0x00ae620008000800 */
[----:B------:R-:W-:-:S05]  /*10a0*/  IMAD.MOV.U32 R3, RZ, RZ, 0x6000 ;  /* 0x00006000ff037424 */ /* 0x000fca00078e00ff */
[----:B-1----:R-:W-:-:S04]  /*10b0*/  LOP3.LUT R2, R2, 0x6000, R3, 0xd8, !PT ;  /* 0x0000600002027812 */ /* 0x002fc800078ed803 */
[----:B------:R-:W-:-:S05]  /*10c0*/  LOP3.LUT R2, R2, 0x400000, RZ, 0xb8, !PT ;  /* 0x0040000002027812 */ /* 0x000fca00078eb8ff */
[----:B------:R1:W-:Y:S02]  /*10d0*/  STS [UR5+0x8], R2 ;  /* 0x00000802ff007988 */ /* 0x0003e40008000805 */
.L_x_43:
[----:B------:R-:W-:Y:S05]  /*10e0*/  BSYNC B4 ;  /* 0x0000000000047941 */ /* 0x000fea0003800000 */
.L_x_40:
[----:B-1-34-:R-:W1:Y:S02]  /*10f0*/  @!P1 LDS R2, [UR5+0x8] ;  /* 0x00000805ff029984 */ /* 0x01ae640008000800 */
[----:B-1----:R-:W-:-:S05]  /*1100*/  @!P1 LOP3.LUT R2, R2, 0x8000, RZ, 0xb8, !PT ;  /* 0x0000800002029812 */ /* 0x002fca00078eb8ff */
[----:B------:R4:W-:Y:S02]  /*1110*/  @!P1 STS [UR5+0x8], R2 ;  /* 0x00000802ff009988 */ /* 0x0009e40008000805 */
.L_x_44:
[----:B------:R-:W-:Y:S05]  /*1120*/  BSYNC B3 ;  /* 0x0000000000037941 */ /* 0x000fea0003800000 */
.L_x_39:
[----:B------:R-:W-:Y:S05]  /*1130*/  WARPSYNC.ALL ;  /* 0x0000000000007948 */ /* 0x000fea0003800000 */
[----:B------:R-:W-:Y:S01]  /*1140*/  UIADD3 UR4, UR4, 0x100, URZ ;  /* 0x0000010004047890 */ /* 0x000fe2000fffe03f */
[----:B------:R-:W-:Y:S01]  /*1150*/  ISETP.GE.AND P2, PT, R14, 0x1, PT ;  /* 0x000000010e00780c */ /* 0x000fe20003f46270 */
[----:B------:R-:W-:Y:S01]  /*1160*/  IMAD.MOV.U32 R24, RZ, RZ, RZ ;  /* 0x000000ffff187224 */ /* 0x000fe200078e00ff */
[----:B------:R-:W-:Y:S01]  /*1170*/  SHF.R.U32.HI R8, RZ, 0x5, R0 ;  /* 0x00000005ff087819 */ /* 0x000fe20000011600 */
[----:B------:R-:W-:-:S04]  /*1180*/  UIADD3 UR24, UP0, UR4, UR24, URZ ;  /* 0x0000001804187290 */ /* 0x000fc8000ff1e03f */
[----:B------:R-:W-:Y:S01]  /*1190*/  ULEA.HI.X.SX32 UR25, UR4, UR25, 0x1, UP0 ;  /* 0x0000001904197291 */ /* 0x000fe200080f0e3f */
[----:B------:R-:W-:Y:S11]  /*11a0*/  @P0 BRA `(.L_x_45) ;  /* 0x0000000000280947 */ /* 0x000ff60003800000 */
[----:B-1-34-:R-:W1:Y:S01]  /*11b0*/  S2R R2, SR_LANEID ;  /* 0x0000000000027919 */ /* 0x01ae620000000000 */
[----:B------:R-:W-:Y:S05]  /*11c0*/  WARPSYNC.ALL ;  /* 0x0000000000007948 */ /* 0x000fea0003800000 */
[----:B-1----:R-:W-:-:S05]  /*11d0*/  IMAD.SHL.U32 R4, R2, 0x4, RZ ;  /* 0x0000000402047824 */ /* 0x002fca00078e00ff */
[----:B------:R-:W1:Y:S01]  /*11e0*/  LDS R5, [R4+UR5] ;  /* 0x0000000504057984 */ /* 0x000e620008000800 */
[----:B------:R-:W-:-:S05]  /*11f0*/  IADD3 R2, P3, R4, UR24, RZ ;  /* 0x0000001804027c10 */ /* 0x000fca000ff7e0ff */
[----:B------:R-:W-:-:S05]  /*1200*/  IMAD.X R3, RZ, RZ, UR25, P3 ;  /* 0x00000019ff037e24 */ /* 0x000fca00098e06ff */
[----:B-1----:R1:W3:Y:S01]  /*1210*/  ATOMG.E.EXCH.STRONG.GPU PT, RZ, [R2], R5 ;  /* 0x0000000502ff73a8 */ /* 0x0022e200041ee100 */
[----:B------:R-:W-:-:S04]  /*1220*/  DEPBAR {5,4,3,2,1,0} ;  /* 0x0000003f0000791a */ /* 0x000fc80000000000 */
[----:B------:R1:W-:Y:S01]  /*1230*/  UTMACCTL.IV [UR24] ;  /* 0x00000000180079b9 */ /* 0x0003e20008000000 */
[----:B------:R-:W-:Y:S01]  /*1240*/  NOP ;  /* 0x0000000000007918 */ /* 0x000fe20000000000 */
.L_x_45:
[----:B------:R-:W-:Y:S05]  /*1250*/  @P0 BRA `(.L_x_46) ;  /* 0x00000000000c0947 */ /* 0x000fea0003800000 */
[----:B------:R0:W-:Y:S01]  /*1260*/  UTMACMDFLUSH ;  /* 0x00000000000079b7 */ /* 0x0001e20000000000 */
[----:B------:R-:W-:Y:S05]  /*1270*/  @P0 BRA `(.L_x_46) ;  /* 0x0000000000040947 */ /* 0x000fea0003800000 */
[----:B------:R-:W-:-:S04]  /*1280*/  DEPBAR.LE SB0, 0x0 ;  /* 0x000080000000791a */ /* 0x000fc80000000000 */
.L_x_46:
[----:B------:R-:W-:Y:S05]  /*1290*/  WARPSYNC.ALL ;  /* 0x0000000000007948 */ /* 0x000fea0003800000 */
[----:B---3--:R-:W-:Y:S01]  /*12a0*/  BAR.SYNC.DEFER_BLOCKING 0x0 ;  /* 0x0000000000007b1d */ /* 0x008fe20000010000 */
[----:B------:R-:W-:Y:S01]  /*12b0*/  R2UR UR27, R8 ;  /* 0x00000000081b72ca */ /* 0x000fe200000e0000 */
[----:B------:R-:W-:Y:S01]  /*12c0*/  USHF.L.U32 UR26, UR29, 0x8, URZ ;  /* 0x000000081d1a7899 */ /* 0x000fe2000800063f */
[----:B------:R-:W-:Y:S01]  /*12d0*/  IMAD.MOV.U32 R25, RZ, RZ, RZ ;  /* 0x000000ffff197224 */ /* 0x000fe200078e00ff */
[----:B------:R-:W-:Y:S01]  /*12e0*/  USHF.L.U32 UR11, UR30, 0x6, URZ ;  /* 0x000000061e0b7899 */ /* 0x000fe2000800063f */
[----:B------:R-:W-:Y:S01]  /*12f0*/  CS2R R26, SRZ ;  /* 0x00000000001a7805 */ /* 0x000fe2000001ff00 */
[----:B------:R-:W-:Y:S01]  /*1300*/  VOTEU.ALL UP0, P1 ;  /* 0x00000000003f7886 */ /* 0x000fe20000800000 */
[----:B------:R-:W-:Y:S01]  /*1310*/  UMOV UR6, 0x1 ;  /* 0x0000000100067882 */ /* 0x000fe20000000000 */
[----:B------:R-:W-:Y:S01]  /*1320*/  VOTEU.ALL UP1, P1 ;  /* 0x00000000003f7886 */ /* 0x000fe20000820000 */
[----:B------:R-:W-:-:S02]  /*1330*/  CS2R R28, SRZ ;  /* 0x00000000001c7805 */ /* 0x000fc4000001ff00 */
[----:B------:R-:W-:Y:S01]  /*1340*/  CS2R R30, SRZ ;  /* 0x00000000001e7805 */ /* 0x000fe2000001ff00 */
[----:B------:R-:W-:-:S04]  /*1350*/  @!UP0 UIADD3 UR8, -UR6, 0x100000, URZ ;  /* 0x0010000006088890 */ /* 0x000fc8000fffe13f */
[----:B------:R-:W-:Y:S02]  /*1360*/  @!UP0 USHF.L.U32 UR9, UR8, 0xb, URZ ;  /* 0x0000000b08098899 */ /* 0x000fe4000800063f */
[----:B------:R-:W-:Y:S01]  /*1370*/  @!UP0 USHF.L.U32 UR8, UR8, 0x1, URZ ;  /* 0x0000000108088899 */ /* 0x000fe2000800063f */
[----:B------:R-:W-:Y:S01]  /*1380*/  CS2R R32, SRZ ;  /* 0x0000000000207805 */ /* 0x000fe2000001ff00 */
[----:B------:R-:W-:-:S04]  /*1390*/  @!UP0 UIADD3 UR6, -UR6, 0x100000, URZ ;  /* 0x0010000006068890 */ /* 0x000fc8000fffe13f */
[----:B------:R-:W-:Y:S02]  /*13a0*/  @!UP0 USHF.L.U32 UR7, UR6, 0xb, URZ ;  /* 0x0000000b06078899 */ /* 0x000fe4000800063f */
[----:B------:R-:W-:Y:S01]  /*13b0*/  @!UP0 USHF.L.U32 UR6, UR6, 0x1, URZ ;  /* 0x0000000106068899 */ /* 0x000fe2000800063f */
[----:B------:R-:W-:Y:S01]  /*13c0*/  CS2R R34, SRZ ;  /* 0x0000000000227805 */ /* 0x000fe2000001ff00 */
[----:B------:R-:W-:Y:S01]  /*13d0*/  VOTEU.ALL UP0, P1 ;  /* 0x00000000003f7886 */ /* 0x000fe20000800000 */
[----:B------:R-:W-:Y:S02]  /*13e0*/  CS2R R36, SRZ ;  /* 0x0000000000247805 */ /* 0x000fe4000001ff00 */
[----:B------:R-:W-:Y:S02]  /*13f0*/  CS2R R38, SRZ ;  /* 0x0000000000267805 */ /* 0x000fe4000001ff00 */
[----:B------:R-:W-:Y:S02]  /*1400*/  CS2R R40, SRZ ;  /* 0x0000000000287805 */ /* 0x000fe4000001ff00 */
[----:B------:R-:W-:-:S02]  /*1410*/  CS2R R42, SRZ ;  /* 0x00000000002a7805 */ /* 0x000fc4000001ff00 */
[----:B------:R-:W-:Y:S02]  /*1420*/  CS2R R44, SRZ ;  /* 0x00000000002c7805 */ /* 0x000fe4000001ff00 */
[----:B------:R-:W-:Y:S02]  /*1430*/  CS2R R46, SRZ ;  /* 0x00000000002e7805 */ /* 0x000fe4000001ff00 */
[----:B------:R-:W-:Y:S02]  /*1440*/  CS2R R48, SRZ ;  /* 0x0000000000307805 */ /* 0x000fe4000001ff00 */
[----:B------:R-:W-:Y:S01]  /*1450*/  CS2R R50, SRZ ;  /* 0x0000000000327805 */ /* 0x000fe2000001ff00 */
[----:B------:R-:W3:Y:S02]  /*1460*/  FENCE.VIEW.ASYNC.S ;  /* 0x00000000000073c6 */ /* 0x000ee40000000000 */
[----:B---3--:R3:W4:Y:S02]  /*1470*/  @!UP0 SYNCS.EXCH.64 URZ, [UR5+0xa000], UR8 ;  /* 0x00a00008053f85b2 */ /* 0x0087240008000100 */
[----:B----4-:R-:W-:Y:S01]  /*1480*/  BAR.SYNC.DEFER_BLOCKING 0x0 ;  /* 0x0000000000007b1d */ /* 0x010fe20000010000 */
[----:B------:R-:W-:-:S02]  /*1490*/  CS2R R52, SRZ ;  /* 0x0000000000347805 */ /* 0x000fc4000001ff00 */
[----:B------:R-:W-:Y:S02]  /*14a0*/  CS2R R54, SRZ ;  /* 0x0000000000367805 */ /* 0x000fe4000001ff00 */
[----:B------:R-:W-:Y:S02]  /*14b0*/  CS2R R56, SRZ ;  /* 0x0000000000387805 */ /* 0x000fe4000001ff00 */
[----:B------:R-:W-:Y:S02]  /*14c0*/  CS2R R58, SRZ ;  /* 0x00000000003a7805 */ /* 0x000fe4000001ff00 */
[----:B------:R-:W-:Y:S02]  /*14d0*/  CS2R R60, SRZ ;  /* 0x00000000003c7805 */ /* 0x000fe4000001ff00 */
[----:B------:R-:W-:Y:S02]  /*14e0*/  CS2R R62, SRZ ;  /* 0x00000000003e7805 */ /* 0x000fe4000001ff00 */
        /* <DEDUP_REMOVED lines=17> */
[----:B------:R3:W4:Y:S01]  /*1600*/  @!UP1 SYNCS.EXCH.64 URZ, [UR5+0xa008], UR6 ;  /* 0x00a00806053f95b2 */ /* 0x0007220008000100 */
        /* <DEDUP_REMOVED lines=26> */
[----:B------:R-:W-:Y:S01]  /*17b0*/  CS2R R150, SRZ ;  /* 0x0000000000967805 */ /* 0x000fe2000001ff00 */
[----:B----4-:R-:W-:Y:S06]  /*17c0*/  @!P2 BRA `(.L_x_47) ;  /* 0x0000000400f4a947 */ /* 0x010fec0003800000 */
        /* <DEDUP_REMOVED lines=64> */
[----:B------:R-:W-:Y:S01]  /*1bd0*/  UMOV UR4, URZ ;  /* 0x0000003f00047c82 */ /* 0x000fe20008000000 */
[----:B------:R-:W-:-:S05]  /*1be0*/  UMOV UR10, URZ ;  /* 0x0000003f000a7c82 */ /* 0x000fca0008000000 */
.L_x_49:
[----:B------:R-:W-:Y:S01]  /*1bf0*/  BAR.SYNC.DEFER_BLOCKING 0x0 ;  /* 0x0000000000007b1d */ /* 0x000fe20000010000 */
[----:B------:R-:W-:Y:S01]  /*1c00*/  ULEA UR31, UR4, UR5, 0x3 ;  /* 0x00000005041f7291 */ /* 0x000fe2000f8e183f */
[----:B-1----:R-:W-:Y:S01]  /*1c10*/  @!P1 IMAD.MOV.U32 R2, RZ, RZ, 0x5000 ;  /* 0x00005000ff029424 */ /* 0x002fe200078e00ff */
[----:B------:R-:W-:Y:S01]  /*1c20*/  ELECT P0, URZ, PT ;  /* 0x00000000003f782f */ /* 0x000fe20003800000 */
[----:B---3--:R-:W-:-:S03]  /*1c30*/  ULEA UR8, UR4, UR5, 0xc ;  /* 0x0000000504087291 */ /* 0x008fc6000f8e603f */
[----:B------:R-:W-:Y:S01]  /*1c40*/  ISETP.LT.U32.AND P0, PT, R6, 0x20, P0 ;  /* 0x000000200600780c */ /* 0x000fe20000701070 */
[----:B------:R-:W-:Y:S02]  /*1c50*/  UIADD3 UR9, UR31, 0xa000, URZ ;  /* 0x0000a0001f097890 */ /* 0x000fe4000fffe03f */
[----:B------:R-:W-:Y:S02]  /*1c60*/  UIADD3 UR8, UR8, 0x8000, URZ ;  /* 0x0000800008087890 */ /* 0x000fe4000fffe03f */
[----:B------:R-:W-:Y:S02]  /*1c70*/  ULEA UR16, UR4, UR5, 0xe ;  /* 0x0000000504107291 */ /* 0x000fe4000f8e703f */
[----:B------:R-:W-:Y:S01]  /*1c80*/  ULOP3.LUT UR14, UR27, 0x3, URZ, 0xc0, !UPT ;  /* 0x000000031b0e7892 */ /* 0x000fe2000f8ec03f */
[----:B------:R-:W-:Y:S01]  /*1c90*/  UMOV UR15, UR10 ;  /* 0x0000000a000f7c82 */ /* 0x000fe20008000000 */
[----:B------:R-:W-:Y:S02]  /*1ca0*/  UMOV UR13, UR9 ;  /* 0x00000009000d7c82 */ /* 0x000fe40008000000 */
[----:B------:R-:W-:-:S02]  /*1cb0*/  ULEA UR12, UR14, UR16, 0xc ;  /* 0x000000100e0c7291 */ /* 0x000fc4000f8e603f */
[----:B------:R-:W-:Y:S01]  /*1cc0*/  VOTEU.ANY UP0, P0 ;  /* 0x00000000003f7886 */ /* 0x000fe20000000100 */
[----:B------:R-:W-:Y:S01]  /*1cd0*/  VOTEU.ANY UP1, P0 ;  /* 0x00000000003f7886 */ /* 0x000fe20000020100 */
[----:B------:R-:W-:Y:S01]  /*1ce0*/  ULEA UR14, UR14, UR26, 0x6 ;  /* 0x0000001a0e0e7291 */ /* 0x000fe2000f8e303f */
[----:B------:R1:W-:Y:S01]  /*1cf0*/  @!P1 SYNCS.ARRIVE.TRANS64 RZ, [UR31+0xa000], R2 ;  /* 0x00a00002ffff99a7 */ /* 0x0003e2000800001f */
[----:B------:R-:W-:Y:S01]  /*1d00*/  BAR.SYNC.DEFER_BLOCKING 0x0 ;  /* 0x0000000000007b1d */ /* 0x000fe20000010000 */
[----:B------:R-:W-:Y:S02]  /*1d10*/  USHF.R.U32.HI UR28, URZ, 0x4, UR16 ;  /* 0x000000043f1c7899 */ /* 0x000fe40008011610 */
[----:B------:R-:W-:Y:S02]  /*1d20*/  USHF.R.U32.HI UR16, URZ, 0x4, UR8 ;  /* 0x000000043f107899 */ /* 0x000fe40008011608 */
[----:B------:R-:W-:Y:S01]  /*1d30*/  USGXT.U32 UR28, UR28, 0xe ;  /* 0x0000000e1c1c789a */ /* 0x000fe20008000000 */
[----:B------:R-:W-:Y:S01]  /*1d40*/  @UP0 UMOV UR6, UR20 ;  /* 0x0000001400060c82 */ /* 0x000fe20008000000 */
[----:B------:R-:W-:Y:S01]  /*1d50*/  @UP0 UMOV UR7, UR21 ;  /* 0x0000001500070c82 */ /* 0x000fe20008000000 */
[----:B-1----:R-:W-:Y:S01]  /*1d60*/  SHF.L.U32 R2, R7, 0x1f, RZ ;  /* 0x0000001f07027819 */ /* 0x002fe200000006ff */
[----:B------:R-:W-:-:S02]  /*1d70*/  USGXT.U32 UR16, UR16, 0xe ;  /* 0x0000000e1010789a */ /* 0x000fc40008000000 */
[----:B------:R-:W-:Y:S01]  /*1d80*/  ULOP3.LUT UR18, UR28, 0x1000000, URZ, 0xfc, !UPT ;  /* 0x010000001c127892 */ /* 0x000fe2000f8efc3f */
[----:B------:R-:W-:Y:S01]  /*1d90*/  UMOV UR17, 0x80000020 ;  /* 0x8000002000117882 */ /* 0x000fe20000000000 */
[----:B------:R-:W-:Y:S01]  /*1da0*/  UMOV UR19, 0x40000040 ;  /* 0x4000004000137882 */ /* 0x000fe20000000000 */
[----:B------:R1:W-:Y:S01]  /*1db0*/  @UP1 UTMALDG.2D [UR8], [UR6] ;  /* 0x00000008060015b4 */ /* 0x0003e20008008000 */
[----:B------:R3:W-:Y:S06]  /*1dc0*/  MEMBAR.ALL.CTA ;  /* 0x0000000000007992 */ /* 0x0007ec0000008000 */
[----:B---3--:R-:W3:Y:S02]  /*1dd0*/  FENCE.VIEW.ASYNC.S ;  /* 0x00000000000073c6 */ /* 0x008ee40000000000 */
[----:B---3--:R-:W-:Y:S06]  /*1de0*/  BAR.SYNC.DEFER_BLOCKING 0x0 ;  /* 0x0000000000007b1d */ /* 0x008fec0000010000 */
[----:B------:R1:W-:Y:S02]  /*1df0*/  UTMALDG.2D [UR12], [UR22] ;  /* 0x0000000c160075b4 */ /* 0x0003e40008008000 */
[----:B------:R-:W-:Y:S06]  /*1e00*/  BAR.SYNC.DEFER_BLOCKING 0x0 ;  /* 0x0000000000007b1d */ /* 0x000fec0000010000 */
[----:B------:R-:W3:Y:S02]  /*1e10*/  SYNCS.PHASECHK.TRANS64.TRYWAIT P0, [UR31+0xa000], R2 ;  /* 0x00a00002ff0075a7 */ /* 0x000ee4000800015f */
[----:B-1-3--:R-:W-:Y:S05]  /*1e20*/  @!P0 BRA `(.L_x_48) ;  /* 0x00000008001c8947 */ /* 0x00afea0003800000 */
.L_x_50:
[----:B------:R-:W-:Y:S02]  /*1e30*/  WARPGROUP.DEPBAR.LE gsb0, 0x0 ;  /* 0x00008000000079c5 */ /* 0x000fe40000010000 */
[----:B------:R-:W-:Y:S01]  /*1e40*/  WARPGROUP.ARRIVE ;  /* 0x00000000000079c5 */ /* 0x000fe20000000000 */
[----:B------:R-:W1:Y:S01]  /*1e50*/  LDC R2, c[0x0][0x230] ;  /* 0x00008c00ff027b82 */ /* 0x000e620000000800 */
[----:B------:R-:W-:Y:S01]  /*1e60*/  UIADD3 UR10, UR10, 0x20, URZ ;  /* 0x000000200a0a7890 */ /* 0x000fe2000fffe03f */
[----:B------:R-:W-:Y:S01]  /*1e70*/  UMOV UR14, 0x1000080 ;  /* 0x01000080000e7882 */ /* 0x000fe20000000000 */
[----:B------:R-:W-:Y:S02]  /*1e80*/  UMOV UR15, 0x40000040 ;  /* 0x40000040000f7882 */ /* 0x000fe40000000000 */
[----:B------:R-:W-:Y:S01]  /*1e90*/  HGMMA.64x256x16.F32 R24, gdesc[UR16].tnspB, R24 ;  /* 0x43e00000101879f0 */ /* 0x000fe20008700818 */
[----:B------:R-:W-:Y:S01]  /*1ea0*/  UMOV UR6, UR28 ;  /* 0x0000001c00067c82 */ /* 0x000fe20008000000 */
[----:B------:R-:W-:Y:S01]  /*1eb0*/  UMOV UR7, URZ ;  /* 0x0000003f00077c82 */ /* 0x000fe20008000000 */
[----:B------:R-:W-:-:S02]  /*1ec0*/  UIADD3 UR4, UR4, 0x1, URZ ;  /* 0x0000000104047890 */ /* 0x000fc4000fffe03f */
[----:B------:R-:W-:Y:S01]  /*1ed0*/  UIADD3.64 UR14, UR6, UR14, URZ ;  /* 0x0000000e060e7297 */ /* 0x000fe2000fffe03f */
[----:B------:R-:W-:Y:S01]  /*1ee0*/  UMOV UR12, 0xfffffffe ;  /* 0xfffffffe000c7882 */ /* 0x000fe20000000000 */
[----:B------:R-:W-:Y:S01]  /*1ef0*/  UMOV UR13, 0x7fffffdf ;  /* 0x7fffffdf000d7882 */ /* 0x000fe20000000000 */
[----:B------:R-:W-:Y:S01]  /*1f00*/  UMOV UR6, UR16 ;  /* 0x0000001000067c82 */ /* 0x000fe20008000000 */
[----:B------:R-:W-:Y:S01]  /*1f10*/  UMOV UR7, URZ ;  /* 0x0000003f00077c82 */ /* 0x000fe20008000000 */
[----:B------:R-:W-:Y:S02]  /*1f20*/  UISETP.NE.U32.AND UP0, UPT, UR4, 0x2, UPT ;  /* 0x000000020400788c */ /* 0x000fe4000bf05070 */
[----:B------:R-:W-:Y:S02]  /*1f30*/  UIADD3.64 UR12, UR6, -UR12, URZ ;  /* 0x8000000c060c7297 */ /* 0x000fe4000fffe03f */
[----:B------:R-:W-:Y:S02]  /*1f40*/  USEL UR6, URZ, 0x1, UP0 ;  /* 0x000000013f067887 */ /* 0x000fe40008000000 */
[----:B------:R-:W-:Y:S01]  /*1f50*/  USEL UR4, UR4, URZ, UP0 ;  /* 0x0000003f04047287 */ /* 0x000fe20008000000 */
[----:B-1----:R-:W-:-:S03]  /*1f60*/  ISETP.LE.AND P0, PT, R2, UR10, PT ;  /* 0x0000000a02007c0c */ /* 0x002fc6000bf03270 */
[----:B------:R-:W-:-:S08]  /*1f70*/  LOP3.LUT R7, R7, UR6, RZ, 0x3c, !PT ;  /* 0x0000000607077c12 */ /* 0x000fd0000f8e3cff */
[----:B------:R-:W-:Y:S02]  /*1f80*/  HGMMA.64x256x16.F32 R24, gdesc[UR12].tnspB, R24, gsb0 ;  /* 0x43e000000c1879f0 */ /* 0x000fe40008000818 */
[----:B------:R-:W-:Y:S05]  /*1f90*/  @!P0 BRA `(.L_x_49) ;  /* 0xfffffffc00148947 */ /* 0x000fea000383ffff */
.L_x_47:
[----:B------:R-:W-:Y:S02]  /*1fa0*/  WARPGROUP.DEPBAR.LE gsb0, 0x0 ;  /* 0x00008000000079c5 */ /* 0x000fe40000010000 */
[----:B------:R-:W-:Y:S01]  /*1fb0*/  BAR.SYNC.DEFER_BLOCKING 0x0 ;  /* 0x0000000000007b1d */ /* 0x000fe20000010000 */
[C---:B-1----:R-:W-:Y:S01]  /*1fc0*/  IMAD.SHL.U32 R2, R0.reuse, 0x80, RZ ;  /* 0x0000008000027824 */ /* 0x042fe200078e00ff */
[----:B------:R-:W-:Y:S01]  /*1fd0*/  F2FP.F16.F32.PACK_AB R24, R25, R24 ;  /* 0x000000181918723e */ /* 0x000fe200000000ff */
[----:B------:R-:W-:Y:S01]  /*1fe0*/  IMAD.SHL.U32 R3, R0, 0x10, RZ ;  /* 0x0000001000037824 */ /* 0x000fe200078e00ff */
[----:B------:R-:W-:Y:S01]  /*1ff0*/  F2FP.F16.F32.PACK_AB R25, R27, R26 ;  /* 0x0000001a1b19723e */ /* 0x000fe200000000ff */
[----:B------:R-:W-:Y:S01]  /*2000*/  ULOP3.LUT UR27, UR27, 0x3, URZ, 0xc0, !UPT ;  /* 0x000000031b1b7892 */ /* 0x000fe2000f8ec03f */
[----:B------:R-:W-:Y:S01]  /*2010*/  LOP3.LUT R2, R2, 0x780, RZ, 0xc0, !PT ;  /* 0x0000078002027812 */ /* 0x000fe200078ec0ff */
[----:B------:R-:W-:Y:S01]  /*2020*/  UMOV UR10, UR11 ;  /* 0x0000000b000a7c82 */ /* 0x000fe20008000000 */
[----:B------:R-:W-:Y:S01]  /*2030*/  F2FP.F16.F32.PACK_AB R56, R57, R56 ;  /* 0x000000383938723e */ /* 0x000fe200000000ff */
[----:B---3--:R-:W-:Y:S01]  /*2040*/  ULEA UR8, UR27, UR5, 0xd ;  /* 0x000000051b087291 */ /* 0x008fe2000f8e683f */
[----:B------:R-:W-:Y:S01]  /*2050*/  LOP3.LUT R3, R2, 0x70, R3, 0xf8, !PT ;  /* 0x0000007002037812 */ /* 0x000fe200078ef803 */
[----:B------:R-:W-:Y:S01]  /*2060*/  IMAD.SHL.U32 R2, R0, 0x40, RZ ;  /* 0x0000004000027824 */ /* 0x000fe200078e00ff */
[----:B------:R-:W-:Y:S01]  /*2070*/  F2FP.F16.F32.PACK_AB R26, R29, R28 ;  /* 0x0000001c1d1a723e */ /* 0x000fe200000000ff */
[----:B------:R-:W-:Y:S01]  /*2080*/  ULEA UR9, UR27, UR26, 0x6 ;  /* 0x0000001a1b097291 */ /* 0x000fe2000f8e303f */
[----:B------:R-:W-:-:S02]  /*2090*/  LOP3.LUT R3, R3, 0x10, R0, 0x78, !PT ;  /* 0x0000001003037812 */ /* 0x000fc400078e7800 */
[----:B------:R-:W-:Y:S02]  /*20a0*/  ELECT P0, URZ, PT ;  /* 0x00000000003f782f */ /* 0x000fe40003800000 */
[----:B------:R-:W-:Y:S02]  /*20b0*/  F2FP.F16.F32.PACK_AB R27, R31, R30 ;  /* 0x0000001e1f1b723e */ /* 0x000fe400000000ff */
[----:B------:R-:W-:Y:S02]  /*20c0*/  LOP3.LUT R0, R3, 0x1800, R2, 0xf8, !PT ;  /* 0x0000180003007812 */ /* 0x000fe400078ef802 */
[----:B------:R-:W-:Y:S02]  /*20d0*/  F2FP.F16.F32.PACK_AB R57, R59, R58 ;  /* 0x0000003a3b39723e */ /* 0x000fe400000000ff */
[C---:B------:R-:W-:Y:S01]  /*20e0*/  LOP3.LUT R3, R0.reuse, 0x20, RZ, 0x3c, !PT ;  /* 0x0000002000037812 */ /* 0x040fe200078e3cff */
[----:B------:R-:W-:Y:S01]  /*20f0*/  VIADD R2, R0, UR5 ;  /* 0x0000000500027c36 */ /* 0x000fe20008000000 */
[----:B------:R-:W1:Y:S02]  /*2100*/  @!P1 SYNCS.CCTL.IV [UR5+0xa000] ;  /* 0x00a00000ff0099b1 */ /* 0x000e640008000005 */
[----:B-1----:R-:W-:Y:S01]  /*2110*/  BAR.SYNC.DEFER_BLOCKING 0x0 ;  /* 0x0000000000007b1d */ /* 0x002fe20000010000 */
[----:B------:R-:W-:Y:S01]  /*2120*/  F2FP.F16.F32.PACK_AB R88, R89, R88 ;  /* 0x000000585958723e */ /* 0x000fe200000000ff */
[----:B------:R-:W-:Y:S01]  /*2130*/  VIADD R3, R3, UR5 ;  /* 0x0000000503037c36 */ /* 0x000fe20008000000 */
[----:B------:R-:W-:-:S02]  /*2140*/  F2FP.F16.F32.PACK_AB R58, R61, R60 ;  /* 0x0000003c3d3a723e */ /* 0x000fc400000000ff */
[----:B------:R-:W-:Y:S02]  /*2150*/  F2FP.F16.F32.PACK_AB R59, R63, R62 ;  /* 0x0000003e3f3b723e */ /* 0x000fe400000000ff */
[----:B------:R-:W-:Y:S02]  /*2160*/  F2FP.F16.F32.PACK_AB R89, R91, R90 ;  /* 0x0000005a5b59723e */ /* 0x000fe400000000ff */
[----:B------:R-:W-:Y:S02]  /*2170*/  F2FP.F16.F32.PACK_AB R120, R121, R120 ;  /* 0x000000787978723e */ /* 0x000fe400000000ff */
[----:B------:R-:W-:Y:S02]  /*2180*/  F2FP.F16.F32.PACK_AB R32, R33, R32 ;  /* 0x000000202120723e */ /* 0x000fe400000000ff */
[----:B------:R-:W-:Y:S02]  /*2190*/  F2FP.F16.F32.PACK_AB R90, R93, R92 ;  /* 0x0000005c5d5a723e */ /* 0x000fe400000000ff */
[----:B------:R-:W-:-:S02]  /*21a0*/  F2FP.F16.F32.PACK_AB R91, R95, R94 ;  /* 0x0000005e5f5b723e */ /* 0x000fc400000000ff */
[----:B------:R-:W-:Y:S02]  /*21b0*/  F2FP.F16.F32.PACK_AB R121, R123, R122 ;  /* 0x0000007a7b79723e */ /* 0x000fe400000000ff */
[----:B------:R-:W-:Y:S02]  /*21c0*/  F2FP.F16.F32.PACK_AB R33, R35, R34 ;  /* 0x000000222321723e */ /* 0x000fe400000000ff */
[----:B------:R-:W-:Y:S02]  /*21d0*/  F2FP.F16.F32.PACK_AB R64, R65, R64 ;  /* 0x000000404140723e */ /* 0x000fe400000000ff */
[----:B------:R-:W-:Y:S01]  /*21e0*/  F2FP.F16.F32.PACK_AB R122, R125, R124 ;  /* 0x0000007c7d7a723e */ /* 0x000fe200000000ff */
[----:B------:R-:W1:Y:S01]  /*21f0*/  @!P1 SYNCS.CCTL.IV [UR5+0xa008] ;  /* 0x00a00800ff0099b1 */ /* 0x000e620008000005 */
[----:B------:R-:W-:Y:S01]  /*2200*/  F2FP.F16.F32.PACK_AB R123, R127, R126 ;  /* 0x0000007e7f7b723e */ /* 0x000fe200000000ff */
[----:B-1----:R-:W-:Y:S01]  /*2210*/  STSM.16.M88.4 [R2], R24 ;  /* 0x0000001802007844 */ /* 0x002fe20000000200 */
[----:B------:R-:W-:-:S02]  /*2220*/  LOP3.LUT R4, R0, 0x40, RZ, 0x3c, !PT ;  /* 0x0000004000047812 */ /* 0x000fc400078e3cff */
[----:B------:R-:W-:Y:S01]  /*2230*/  F2FP.F16.F32.PACK_AB R34, R37, R36 ;  /* 0x000000242522723e */ /* 0x000fe200000000ff */
[----:B------:R-:W-:Y:S01]  /*2240*/  STSM.16.M88.4 [R2+0x2000], R56 ;  /* 0x0020003802007844 */ /* 0x000fe20000000200 */
[----:B------:R-:W-:Y:S01]  /*2250*/  F2FP.F16.F32.PACK_AB R35, R39, R38 ;  /* 0x000000262723723e */ /* 0x000fe200000000ff */
[----:B------:R-:W-:Y:S01]  /*2260*/  VIADD R4, R4, UR5 ;  /* 0x0000000504047c36 */ /* 0x000fe20008000000 */
[----:B------:R-:W-:Y:S01]  /*2270*/  F2FP.F16.F32.PACK_AB R65, R67, R66 ;  /* 0x000000424341723e */ /* 0x000fe200000000ff */
[----:B------:R-:W-:Y:S01]  /*2280*/  STSM.16.M88.4 [R2+0x4000], R88 ;  /* 0x0040005802007844 */ /* 0x000fe20000000200 */
[----:B------:R-:W-:Y:S02]  /*2290*/  F2FP.F16.F32.PACK_AB R96, R97, R96 ;  /* 0x000000606160723e */ /* 0x000fe400000000ff */
[----:B------:R-:W-:Y:S01]  /*22a0*/  F2FP.F16.F32.PACK_AB R66, R69, R68 ;  /* 0x000000444542723e */ /* 0x000fe200000000ff */
[----:B------:R-:W-:Y:S01]  /*22b0*/  STSM.16.M88.4 [R2+0x6000], R120 ;  /* 0x0060007802007844 */ /* 0x000fe20000000200 */
[----:B------:R-:W-:-:S02]  /*22c0*/  F2FP.F16.F32.PACK_AB R67, R71, R70 ;  /* 0x000000464743723e */ /* 0x000fc400000000ff */
[----:B------:R-:W-:Y:S01]  /*22d0*/  F2FP.F16.F32.PACK_AB R97, R99, R98 ;  /* 0x000000626361723e */ /* 0x000fe200000000ff */
[----:B------:R-:W-:Y:S01]  /*22e0*/  STSM.16.M88.4 [R3], R32 ;  /* 0x0000002003007844 */ /* 0x000fe20000000200 */
[----:B------:R-:W-:Y:S02]  /*22f0*/  F2FP.F16.F32.PACK_AB R128, R129, R128 ;  /* 0x000000808180723e */ /* 0x000fe400000000ff */
[----:B------:R-:W-:Y:S01]  /*2300*/  F2FP.F16.F32.PACK_AB R40, R41, R40 ;  /* 0x000000282928723e */ /* 0x000fe200000000ff */
[----:B------:R-:W-:Y:S01]  /*2310*/  STSM.16.M88.4 [R3+0x2000], R64 ;  /* 0x0020004003007844 */ /* 0x000fe20000000200 */
[----:B------:R-:W-:Y:S02]  /*2320*/  F2FP.F16.F32.PACK_AB R98, R101, R100 ;  /* 0x000000646562723e */ /* 0x000fe400000000ff */
[----:B------:R-:W-:Y:S02]  /*2330*/  F2FP.F16.F32.PACK_AB R99, R103, R102 ;  /* 0x000000666763723e */ /* 0x000fe400000000ff */
[----:B------:R-:W-:-:S02]  /*2340*/  F2FP.F16.F32.PACK_AB R129, R131, R130 ;  /* 0x000000828381723e */ /* 0x000fc400000000ff */
[----:B------:R-:W-:Y:S01]  /*2350*/  F2FP.F16.F32.PACK_AB R41, R43, R42 ;  /* 0x0000002a2b29723e */ /* 0x000fe200000000ff */
[----:B------:R-:W-:Y:S01]  /*2360*/  STSM.16.M88.4 [R3+0x4000], R96 ;  /* 0x0040006003007844 */ /* 0x000fe20000000200 */
[----:B------:R-:W-:Y:S02]  /*2370*/  F2FP.F16.F32.PACK_AB R72, R73, R72 ;  /* 0x000000484948723e */ /* 0x000fe400000000ff */
[----:B------:R-:W-:Y:S02]  /*2380*/  F2FP.F16.F32.PACK_AB R130, R133, R132 ;  /* 0x000000848582723e */ /* 0x000fe400000000ff */
[----:B------:R-:W-:Y:S02]  /*2390*/  F2FP.F16.F32.PACK_AB R131, R135, R134 ;  /* 0x000000868783723e */ /* 0x000fe400000000ff */
[----:B------:R-:W-:Y:S02]  /*23a0*/  LOP3.LUT R0, R0, 0x60, RZ, 0x3c, !PT ;  /* 0x0000006000007812 */ /* 0x000fe400078e3cff */
[----:B------:R-:W-:Y:S01]  /*23b0*/  F2FP.F16.F32.PACK_AB R42, R45, R44 ;  /* 0x0000002c2d2a723e */ /* 0x000fe200000000ff */
[----:B------:R-:W-:Y:S01]  /*23c0*/  STSM.16.M88.4 [R3+0x6000], R128 ;  /* 0x0060008003007844 */ /* 0x000fe20000000200 */
[----:B------:R-:W-:Y:S01]  /*23d0*/  F2FP.F16.F32.PACK_AB R43, R47, R46 ;  /* 0x0000002e2f2b723e */ /* 0x000fe200000000ff */
[----:B------:R-:W-:Y:S01]  /*23e0*/  VIADD R0, R0, UR5 ;  /* 0x0000000500007c36 */ /* 0x000fe20008000000 */
[----:B------:R-:W-:-:S02]  /*23f0*/  F2FP.F16.F32.PACK_AB R73, R75, R74 ;  /* 0x0000004a4b49723e */ /* 0x000fc400000000ff */
[----:B------:R-:W-:Y:S01]  /*2400*/  F2FP.F16.F32.PACK_AB R104, R105, R104 ;  /* 0x000000686968723e */ /* 0x000fe200000000ff */
[----:B------:R-:W-:Y:S01]  /*2410*/  STSM.16.M88.4 [R4], R40 ;  /* 0x0000002804007844 */ /* 0x000fe20000000200 */
[----:B------:R-:W-:Y:S02]  /*2420*/  F2FP.F16.F32.PACK_AB R74, R77, R76 ;  /* 0x0000004c4d4a723e */ /* 0x000fe400000000ff */
[----:B------:R-:W-:Y:S02]  /*2430*/  F2FP.F16.F32.PACK_AB R75, R79, R78 ;  /* 0x0000004e4f4b723e */ /* 0x000fe400000000ff */
[----:B------:R-:W-:Y:S02]  /*2440*/  F2FP.F16.F32.PACK_AB R105, R107, R106 ;  /* 0x0000006a6b69723e */ /* 0x000fe400000000ff */
[----:B------:R-:W-:Y:S01]  /*2450*/  F2FP.F16.F32.PACK_AB R136, R137, R136 ;  /* 0x000000888988723e */ /* 0x000fe200000000ff */
[----:B------:R-:W-:Y:S01]  /*2460*/  STSM.16.M88.4 [R4+0x2000], R72 ;  /* 0x0020004804007844 */ /* 0x000fe20000000200 */
[----:B------:R-:W-:-:S02]  /*2470*/  F2FP.F16.F32.PACK_AB R48, R49, R48 ;  /* 0x000000303130723e */ /* 0x000fc400000000ff */
[----:B------:R-:W-:Y:S02]  /*2480*/  F2FP.F16.F32.PACK_AB R106, R109, R108 ;  /* 0x0000006c6d6a723e */ /* 0x000fe400000000ff */
[----:B------:R-:W-:Y:S02]  /*2490*/  F2FP.F16.F32.PACK_AB R107, R111, R110 ;  /* 0x0000006e6f6b723e */ /* 0x000fe400000000ff */
[----:B------:R-:W-:Y:S02]  /*24a0*/  F2FP.F16.F32.PACK_AB R137, R139, R138 ;  /* 0x0000008a8b89723e */ /* 0x000fe400000000ff */
[----:B------:R-:W-:Y:S01]  /*24b0*/  F2FP.F16.F32.PACK_AB R49, R51, R50 ;  /* 0x000000323331723e */ /* 0x000fe200000000ff */
[----:B------:R-:W-:Y:S01]  /*24c0*/  STSM.16.M88.4 [R4+0x4000], R104 ;  /* 0x0040006804007844 */ /* 0x000fe20000000200 */
[----:B------:R-:W-:Y:S02]  /*24d0*/  F2FP.F16.F32.PACK_AB R80, R81, R80 ;  /* 0x000000505150723e */ /* 0x000fe400000000ff */
[----:B------:R-:W-:-:S02]  /*24e0*/  F2FP.F16.F32.PACK_AB R138, R141, R140 ;  /* 0x0000008c8d8a723e */ /* 0x000fc400000000ff */
[----:B------:R-:W-:Y:S02]  /*24f0*/  F2FP.F16.F32.PACK_AB R139, R143, R142 ;  /* 0x0000008e8f8b723e */ /* 0x000fe400000000ff */
[----:B------:R-:W-:Y:S02]  /*2500*/  F2FP.F16.F32.PACK_AB R50, R53, R52 ;  /* 0x000000343532723e */ /* 0x000fe400000000ff */
[----:B------:R-:W-:Y:S01]  /*2510*/  F2FP.F16.F32.PACK_AB R51, R55, R54 ;  /* 0x000000363733723e */ /* 0x000fe200000000ff */
[----:B------:R-:W-:Y:S01]  /*2520*/  STSM.16.M88.4 [R4+0x6000], R136 ;  /* 0x0060008804007844 */ /* 0x000fe20000000200 */
[----:B------:R-:W-:Y:S02]  /*2530*/  F2FP.F16.F32.PACK_AB R81, R83, R82 ;  /* 0x000000525351723e */ /* 0x000fe400000000ff */
[----:B------:R-:W-:Y:S01]  /*2540*/  F2FP.F16.F32.PACK_AB R112, R113, R112 ;  /* 0x000000707170723e */ /* 0x000fe200000000ff */
[----:B------:R-:W-:Y:S01]  /*2550*/  STSM.16.M88.4 [R0], R48 ;  /* 0x0000003000007844 */ /* 0x000fe20000000200 */
[----:B------:R-:W-:-:S02]  /*2560*/  F2FP.F16.F32.PACK_AB R82, R85, R84 ;  /* 0x000000545552723e */ /* 0x000fc400000000ff */
[----:B------:R-:W-:Y:S02]  /*2570*/  F2FP.F16.F32.PACK_AB R83, R87, R86 ;  /* 0x000000565753723e */ /* 0x000fe400000000ff */
        /* <DEDUP_REMOVED lines=8> */
[----:B------:R-:W-:-:S05]  /*2600*/  F2FP.F16.F32.PACK_AB R147, R151, R150 ;  /* 0x000000969793723e */ /* 0x000fca00000000ff */
[----:B------:R-:W-:Y:S01]  /*2610*/  STSM.16.M88.4 [R0+0x6000], R144 ;  /* 0x0060009000007844 */ /* 0x000fe20000000200 */
[----:B------:R1:W-:Y:S06]  /*2620*/  MEMBAR.ALL.CTA ;  /* 0x0000000000007992 */ /* 0x0003ec0000008000 */
[----:B-1----:R-:W1:Y:S02]  /*2630*/  FENCE.VIEW.ASYNC.S ;  /* 0x00000000000073c6 */ /* 0x002e640000000000 */
[----:B-1----:R-:W-:Y:S06]  /*2640*/  BAR.SYNC.DEFER_BLOCKING 0x0 ;  /* 0x0000000000007b1d */ /* 0x002fec0000010000 */
[----:B------:R1:W-:Y:S01]  /*2650*/  UTMASTG.2D [UR8], [UR24] ;  /* 0x00000008180073b5 */ /* 0x0003e20008008000 */
[----:B------:R0:W-:Y:S01]  /*2660*/  UTMACMDFLUSH ;  /* 0x00000000000079b7 */ /* 0x0001e20000000000 */
[----:B------:R-:W-:-:S04]  /*2670*/  DEPBAR.LE SB0, 0x0 ;  /* 0x000080000000791a */ /* 0x000fc80000000000 */
[----:B------:R-:W-:Y:S06]  /*2680*/  BAR.SYNC.DEFER_BLOCKING 0x0 ;  /* 0x0000000000007b1d */ /* 0x000fec0000010000 */
[----:B-1----:R-:W-:Y:S05]  /*2690*/  EXIT ;  /* 0x000000000000794d */ /* 0x002fea0003800000 */
.L_x_48:
[----:B------:R-:W1:Y:S02]  /*26a0*/  SYNCS.PHASECHK.TRANS64.TRYWAIT P0, [UR31+0xa000], R2 ;  /* 0x00a00002ff0075a7 */ /* 0x000e64000800015f */
[----:B-1----:R-:W-:Y:S05]  /*26b0*/  @!P0 BRA `(.L_x_48) ;  /* 0xfffffffc00f88947 */ /* 0x002fea000383ffff */
[----:B------:R-:W-:Y:S05]  /*26c0*/  BRA `(.L_x_50) ;  /* 0xfffffff400d87947 */ /* 0x000fea000383ffff */
.L_x_51:
[----:B------:R-:W-:-:S00]  /*26d0*/  BRA `(.L_x_51) ;  /* 0xfffffffc00fc7947 */ /* 0x000fc0000383ffff */
[----:B------:R-:W-:-:S00]  /*26e0*/  NOP ;  /* 0x0000000000007918 */ /* 0x000fc00000000000 */
        /* <DEDUP_REMOVED lines=9> */
.L_x_52:


//--------------------- .nv.shared.gluon_wgmma    --------------------------
	.section	.nv.shared.gluon_wgmma,"aw",@nobits
	.sectionflags	@""
	.align	16
	.zero		1024


//--------------------- .nv.shared.reserved.0     --------------------------
	.section	.nv.shared.reserved.0,"aw",@nobits
	.weak		__nv_reservedSMEM_offset_0_alias
	.size		__nv_reservedSMEM_offset_0_alias, 0, 0
	.other		__nv_reservedSMEM_offset_0_alias,@"STO_CUDA_RESERVED_SHARED STV_DEFAULT"
__nv_reservedSMEM_offset_0_alias:
	.zero		0


//--------------------- .nv.constant0.gluon_wgmma --------------------------
	.section	.nv.constant0.gluon_wgmma,"a",@progbits
	.sectionflags	@""
	.align	4
.nv.constant0.gluon_wgmma:
	.zero		608


//--------------------- SYMBOLS --------------------------

	.type		.nv.reservedSmem.offset0,@object
	.size		.nv.reservedSmem.offset0,0x4
